def matmul_kernel(
    a_ptr,
    b_ptr,
    c_ptr,
    M,
    N,
    K,
    stride_am,
    stride_ak,
    stride_bk,
    stride_bn,
    stride_cm,
    stride_cn,
    BLOCK_M: tl.constexpr,
    BLOCK_N: tl.constexpr,
    BLOCK_K: tl.constexpr,
    GROUP_M: tl.constexpr,
):
    pid = tl.program_id(axis=0)
    num_pid_m = tl.cdiv(M, BLOCK_M)
    num_pid_n = tl.cdiv(N, BLOCK_N)
    num_pid_in_group = GROUP_M * num_pid_n
    group_id = pid // num_pid_in_group
    first_pid_m = group_id * GROUP_M
    group_size_m = min(num_pid_m - first_pid_m, GROUP_M)
    pid_m = first_pid_m + ((pid % num_pid_in_group) % group_size_m)
    pid_n = (pid % num_pid_in_group) // group_size_m

    offs_am = (pid_m * BLOCK_M + tl.arange(0, BLOCK_M)) % M
    offs_bn = (pid_n * BLOCK_N + tl.arange(0, BLOCK_N)) % N
    offs_k = tl.arange(0, BLOCK_K)
    a_ptrs = a_ptr + offs_am[:, None] * stride_am + offs_k[None, :] * stride_ak
    b_ptrs = b_ptr + offs_k[:, None] * stride_bk + offs_bn[None, :] * stride_bn

    acc = tl.zeros((BLOCK_M, BLOCK_N), dtype=tl.float32)
    for kk in range(0, tl.cdiv(K, BLOCK_K)):
        a = tl.load(a_ptrs, mask=offs_k[None, :] < K - kk * BLOCK_K, other=0.0)
        b = tl.load(b_ptrs, mask=offs_k[:, None] < K - kk * BLOCK_K, other=0.0)
        acc = tl.dot(a, b, acc)
        a_ptrs += BLOCK_K * stride_ak
        b_ptrs += BLOCK_K * stride_bk

    c = acc.to(c_ptr.dtype.element_ty)
    offs_cm = pid_m * BLOCK_M + tl.arange(0, BLOCK_M)
    offs_cn = pid_n * BLOCK_N + tl.arange(0, BLOCK_N)
    c_ptrs = c_ptr + offs_cm[:, None] * stride_cm + offs_cn[None, :] * stride_cn
    mask = (offs_cm[:, None] < M) & (offs_cn[None, :] < N)
    tl.store(c_ptrs, c, mask=mask)

# config = {"BLOCK_K": 32, "BLOCK_M": 16, "BLOCK_N": 64, "GROUP_M": 8, "arch": "sm_90", "dtype": "bf16", "num_ctas": 1, "num_stages": 2, "num_warps": 2}
# arch = sm_90


// ===== COMPILED SASS (sm_90a) =====

	.target	sm_90a

	.elftype	@"ET_EXEC"


//--------------------- .note.nv.tkinfo           --------------------------
	.section	.note.nv.tkinfo,"",@"SHT_NOTE"
	.sectionflags	@"SHF_NOTE_NV_TKINFO"
	.tkinfo
        /*0018*/ 	.word	0x00000002
        /*0030*/ 	.string	""
        /*0030*/ 	.string	"ptxas"
        /*0030*/ 	.string	"Cuda compilation tools, release 13.0, V13.0.88"
        /*0030*/ 	.string	"Build cuda_13.0.r13.0/compiler.36424714_0"
        /*0030*/ 	.string	"-v  -suppress-debug-info  -lineinfo  -arch sm_90a "



//--------------------- .note.nv.cuinfo           --------------------------
	.section	.note.nv.cuinfo,"",@"SHT_NOTE"
	.sectionflags	@"SHF_NOTE_NV_CUINFO"
        /*0018*/ 	.short	0x0002
        /*001a*/ 	.short	0x005a
        /*001c*/ 	.short	0x0082
	.zero		2


//--------------------- .nv.info                  --------------------------
	.section	.nv.info,"",@"SHT_CUDA_INFO"
	.align	4


	//----- nvinfo : EIATTR_REGCOUNT
	.align		4
        /*0000*/ 	.byte	0x04, 0x2f
        /*0002*/ 	.short	(.L_1 - .L_0)
	.align		4
.L_0:
        /*0004*/ 	.word	index@(matmul_kernel)
        /*0008*/ 	.word	0x000000a5


	//----- nvinfo : EIATTR_FRAME_SIZE
	.align		4
.L_1:
        /*000c*/ 	.byte	0x04, 0x11
        /*000e*/ 	.short	(.L_3 - .L_2)
	.align		4
.L_2:
        /*0010*/ 	.word	index@(matmul_kernel)
        /*0014*/ 	.word	0x00000000


	//----- nvinfo : EIATTR_MIN_STACK_SIZE
	.align		4
.L_3:
        /*0018*/ 	.byte	0x04, 0x12
        /*001a*/ 	.short	(.L_5 - .L_4)
	.align		4
.L_4:
        /*001c*/ 	.word	index@(matmul_kernel)
        /*0020*/ 	.word	0x00000000
.L_5:


//--------------------- .nv.compat                --------------------------
	.section	.nv.compat,"",@"SHT_CUDA_COMPAT_INFO"
	.align	4
        /*0000*/ 	.byte	0x02, 0x09, 0x01, 0x00, 0x02, 0x02, 0x01, 0x00, 0x02, 0x05, 0x05, 0x00, 0x03, 0x07, 0x01, 0x01
        /*0010*/ 	.byte	0x02, 0x03, 0x00, 0x00, 0x02, 0x06, 0x01, 0x00, 0x04, 0x0b, 0x08, 0x00, 0x00, 0x00, 0x00, 0x00
        /*0020*/ 	.byte	0x00, 0x00, 0x00, 0x00


//--------------------- .nv.info.matmul_kernel    --------------------------
	.section	.nv.info.matmul_kernel,"",@"SHT_CUDA_INFO"
	.sectionflags	@""
	.align	4


	//----- nvinfo : EIATTR_CUDA_API_VERSION
	.align		4
        /*0000*/ 	.byte	0x04, 0x37
        /*0002*/ 	.short	(.L_7 - .L_6)
.L_6:
        /*0004*/ 	.word	0x00000082


	//----- nvinfo : EIATTR_KPARAM_INFO
	.align		4
.L_7:
        /*0008*/ 	.byte	0x04, 0x17
        /*000a*/ 	.short	(.L_9 - .L_8)
.L_8:
        /*000c*/ 	.word	0x00000000
        /*0010*/ 	.short	0x000d
        /*0012*/ 	.short	0x0048
        /*0014*/ 	.byte	0x00, 0xf4, 0x21, 0x00


	//----- nvinfo : EIATTR_KPARAM_INFO
	.align		4
.L_9:
        /*0018*/ 	.byte	0x04, 0x17
        /*001a*/ 	.short	(.L_11 - .L_10)
.L_10:
        /*001c*/ 	.word	0x00000000
        /*0020*/ 	.short	0x000c
        /*0022*/ 	.short	0x0040
        /*0024*/ 	.byte	0x00, 0xf4, 0x21, 0x00


	//----- nvinfo : EIATTR_KPARAM_INFO
	.align		4
.L_11:
        /*0028*/ 	.byte	0x04, 0x17
        /*002a*/ 	.short	(.L_13 - .L_12)
.L_12:
        /*002c*/ 	.word	0x00000000
        /*0030*/ 	.short	0x000b
        /*0032*/ 	.short	0x0038
        /*0034*/ 	.byte	0x00, 0xf0, 0x11, 0x00


	//----- nvinfo : EIATTR_KPARAM_INFO
	.align		4
.L_13:
        /*0038*/ 	.byte	0x04, 0x17
        /*003a*/ 	.short	(.L_15 - .L_14)
.L_14:
        /*003c*/ 	.word	0x00000000
        /*0040*/ 	.short	0x000a
        /*0042*/ 	.short	0x0034
        /*0044*/ 	.byte	0x00, 0xf0, 0x11, 0x00


	//----- nvinfo : EIATTR_KPARAM_INFO
	.align		4
.L_15:
        /*0048*/ 	.byte	0x04, 0x17
        /*004a*/ 	.short	(.L_17 - .L_16)
.L_16:
        /*004c*/ 	.word	0x00000000
        /*0050*/ 	.short	0x0009
        /*0052*/ 	.short	0x0030
        /*0054*/ 	.byte	0x00, 0xf0, 0x11, 0x00


	//----- nvinfo : EIATTR_KPARAM_INFO
	.align		4
.L_17:
        /*0058*/ 	.byte	0x04, 0x17
        /*005a*/ 	.short	(.L_19 - .L_18)
.L_18:
        /*005c*/ 	.word	0x00000000
        /*0060*/ 	.short	0x0008
        /*0062*/ 	.short	0x002c
        /*0064*/ 	.byte	0x00, 0xf0, 0x11, 0x00


	//----- nvinfo : EIATTR_KPARAM_INFO
	.align		4
.L_19:
        /*0068*/ 	.byte	0x04, 0x17
        /*006a*/ 	.short	(.L_21 - .L_20)
.L_20:
        /*006c*/ 	.word	0x00000000
        /*0070*/ 	.short	0x0007
        /*0072*/ 	.short	0x0028
        /*0074*/ 	.byte	0x00, 0xf0, 0x11, 0x00


	//----- nvinfo : EIATTR_KPARAM_INFO
	.align		4
.L_21:
        /*0078*/ 	.byte	0x04, 0x17
        /*007a*/ 	.short	(.L_23 - .L_22)
.L_22:
        /*007c*/ 	.word	0x00000000
        /*0080*/ 	.short	0x0006
        /*0082*/ 	.short	0x0024
        /*0084*/ 	.byte	0x00, 0xf0, 0x11, 0x00


	//----- nvinfo : EIATTR_KPARAM_INFO
	.align		4
.L_23:
        /*0088*/ 	.byte	0x04, 0x17
        /*008a*/ 	.short	(.L_25 - .L_24)
.L_24:
        /*008c*/ 	.word	0x00000000
        /*0090*/ 	.short	0x0005
        /*0092*/ 	.short	0x0020
        /*0094*/ 	.byte	0x00, 0xf0, 0x11, 0x00


	//----- nvinfo : EIATTR_KPARAM_INFO
	.align		4
.L_25:
        /*0098*/ 	.byte	0x04, 0x17
        /*009a*/ 	.short	(.L_27 - .L_26)
.L_26:
        /*009c*/ 	.word	0x00000000
        /*00a0*/ 	.short	0x0004
        /*00a2*/ 	.short	0x001c
        /*00a4*/ 	.byte	0x00, 0xf0, 0x11, 0x00


	//----- nvinfo : EIATTR_KPARAM_INFO
	.align		4
.L_27:
        /*00a8*/ 	.byte	0x04, 0x17
        /*00aa*/ 	.short	(.L_29 - .L_28)
.L_28:
        /*00ac*/ 	.word	0x00000000
        /*00b0*/ 	.short	0x0003
        /*00b2*/ 	.short	0x0018
        /*00b4*/ 	.byte	0x00, 0xf0, 0x11, 0x00


	//----- nvinfo : EIATTR_KPARAM_INFO
	.align		4
.L_29:
        /*00b8*/ 	.byte	0x04, 0x17
        /*00ba*/ 	.short	(.L_31 - .L_30)
.L_30:
        /*00bc*/ 	.word	0x00000000
        /*00c0*/ 	.short	0x0002
        /*00c2*/ 	.short	0x0010
        /*00c4*/ 	.byte	0x00, 0xf4, 0x21, 0x00


	//----- nvinfo : EIATTR_KPARAM_INFO
	.align		4
.L_31:
        /*00c8*/ 	.byte	0x04, 0x17
        /*00ca*/ 	.short	(.L_33 - .L_32)
.L_32:
        /*00cc*/ 	.word	0x00000000
        /*00d0*/ 	.short	0x0001
        /*00d2*/ 	.short	0x0008
        /*00d4*/ 	.byte	0x00, 0xf4, 0x21, 0x00


	//----- nvinfo : EIATTR_KPARAM_INFO
	.align		4
.L_33:
        /*00d8*/ 	.byte	0x04, 0x17
        /*00da*/ 	.short	(.L_35 - .L_34)
.L_34:
        /*00dc*/ 	.word	0x00000000
        /*00e0*/ 	.short	0x0000
        /*00e2*/ 	.short	0x0000
        /*00e4*/ 	.byte	0x00, 0xf4, 0x21, 0x00


	//----- nvinfo : EIATTR_SPARSE_MMA_MASK
	.align		4
.L_35:
        /*00e8*/ 	.byte	0x03, 0x50
        /*00ea*/ 	.short	0x0000


	//----- nvinfo : EIATTR_MAXREG_COUNT
	.align		4
        /*00ec*/ 	.byte	0x03, 0x1b
        /*00ee*/ 	.short	0x00ff


	//----- nvinfo : EIATTR_NUM_BARRIERS
	.align		4
        /*00f0*/ 	.byte	0x02, 0x4c
        /*00f2*/ 	.byte	0x01
	.zero		1


	//----- nvinfo : EIATTR_MERCURY_ISA_VERSION
	.align		4
        /*00f4*/ 	.byte	0x03, 0x5f
        /*00f6*/ 	.short	0x0101


	//----- nvinfo : EIATTR_EXIT_INSTR_OFFSETS
	.align		4
        /*00f8*/ 	.byte	0x04, 0x1c
        /*00fa*/ 	.short	(.L_37 - .L_36)


	//   ....[0]....
.L_36:
        /*00fc*/ 	.word	0x000043b0


	//   ....[1]....
        /*0100*/ 	.word	0x000043e0


	//----- nvinfo : EIATTR_REQNTID
	.align		4
.L_37:
        /*0104*/ 	.byte	0x04, 0x10
        /*0106*/ 	.short	(.L_39 - .L_38)
.L_38:
        /*0108*/ 	.word	0x00000040
        /*010c*/ 	.word	0x00000001
        /*0110*/ 	.word	0x00000001


	//----- nvinfo : EIATTR_CBANK_PARAM_SIZE
	.align		4
.L_39:
        /*0114*/ 	.byte	0x03, 0x19
        /*0116*/ 	.short	0x0050


	//----- nvinfo : EIATTR_PARAM_CBANK
	.align		4
        /*0118*/ 	.byte	0x04, 0x0a
        /*011a*/ 	.short	(.L_41 - .L_40)
	.align		4
.L_40:
        /*011c*/ 	.word	index@(.nv.constant0.matmul_kernel)
        /*0120*/ 	.short	0x0210
        /*0122*/ 	.short	0x0050


	//----- nvinfo : EIATTR_SW_WAR
	.align		4
.L_41:
        /*0124*/ 	.byte	0x04, 0x36
        /*0126*/ 	.short	(.L_43 - .L_42)
.L_42:
        /*0128*/ 	.word	0x00000008
.L_43:


//--------------------- .nv.callgraph             --------------------------
	.section	.nv.callgraph,"",@"SHT_CUDA_CALLGRAPH"
	.align	4
	.sectionentsize	8
	.align		4
        /*0000*/ 	.word	0x00000000
	.align		4
        /*0004*/ 	.word	0xffffffff
	.align		4
        /*0008*/ 	.word	0x00000000
	.align		4
        /*000c*/ 	.word	0xfffffffe
	.align		4
        /*0010*/ 	.word	0x00000000
	.align		4
        /*0014*/ 	.word	0xfffffffd
	.align		4
        /*0018*/ 	.word	0x00000000
	.align		4
        /*001c*/ 	.word	0xfffffffc


//--------------------- .text.matmul_kernel       --------------------------
	.section	.text.matmul_kernel,"ax",@progbits
	.align	128
        .global         matmul_kernel
        .type           matmul_kernel,@function
        .size           matmul_kernel,(.L_x_4 - matmul_kernel)
        .other          matmul_kernel,@"STO_CUDA_ENTRY STV_DEFAULT"
matmul_kernel:
.text.matmul_kernel:
[----:B------:R-:W-:Y:S08]  /*0000*/  LDC R1, c[0x0][0x28] ;  /* 0x00000a00ff017b82 */ /* 0x000ff00000000800 */
[----:B------:R-:W0:Y:S01]  /*0010*/  LDC.64 R32, c[0x0][0x228] ;  /* 0x00008a00ff207b82 */ /* 0x000e220000000a00 */
[----:B------:R-:W1:Y:S01]  /*0020*/  S2R R5, SR_CTAID.X ;  /* 0x0000000000057919 */ /* 0x000e620000002500 */
[----:B------:R-:W-:Y:S01]  /*0030*/  UMOV UR4, 0x400 ;  /* 0x0000040000047882 */ /* 0x000fe20000000000 */
[----:B------:R-:W-:-:S05]  /*0040*/  ULDC.64 UR8, c[0x0][0x208] ;  /* 0x0000820000087ab9 */ /* 0x000fca0000000a00 */
[----:B------:R-:W2:Y:S08]  /*0050*/  LDC R26, c[0x0][0x230] ;  /* 0x00008c00ff1a7b82 */ /* 0x000eb00000000800 */
[----:B------:R-:W3:Y:S01]  /*0060*/  S2UR UR5, SR_CgaCtaId ;  /* 0x00000000000579c3 */ /* 0x000ee20000008800 */
[----:B0-----:R-:W-:-:S05]  /*0070*/  VIADD R0, R33, 0x3f ;  /* 0x0000003f21007836 */ /* 0x001fca0000000000 */
[----:B------:R-:W-:Y:S01]  /*0080*/  SHF.R.S32.HI R3, RZ, 0x1f, R0 ;  /* 0x0000001fff037819 */ /* 0x000fe20000011400 */
[----:B--2---:R-:W-:-:S03]  /*0090*/  VIADD R26, R26, 0x1f ;  /* 0x0000001f1a1a7836 */ /* 0x004fc60000000000 */
[----:B------:R-:W-:Y:S02]  /*00a0*/  LEA.HI R3, R3, R0, RZ, 0x6 ;  /* 0x0000000003037211 */ /* 0x000fe400078f30ff */
[----:B-1----:R-:W-:Y:S02]  /*00b0*/  IABS R8, R5 ;  /* 0x0000000500087213 */ /* 0x002fe40000000000 */
[----:B------:R-:W-:Y:S01]  /*00c0*/  SHF.R.S32.HI R3, RZ, 0x6, R3 ;  /* 0x00000006ff037819 */ /* 0x000fe20000011403 */
[----:B---3--:R-:W-:-:S04]  /*00d0*/  ULEA UR4, UR5, UR4, 0x18 ;  /* 0x0000000405047291 */ /* 0x008fc8000f8ec03f */
[----:B------:R-:W-:Y:S01]  /*00e0*/  IMAD.SHL.U32 R4, R3, 0x8, RZ ;  /* 0x0000000803047824 */ /* 0x000fe200078e00ff */
[----:B------:R-:W-:-:S04]  /*00f0*/  ULDC UR5, c[0x0][0x230] ;  /* 0x00008c0000057ab9 */ /* 0x000fc80000000800 */
[-C--:B------:R-:W-:Y:S02]  /*0100*/  IABS R7, R4.reuse ;  /* 0x0000000400077213 */ /* 0x080fe40000000000 */
[----:B------:R-:W-:Y:S02]  /*0110*/  IABS R10, R4 ;  /* 0x00000004000a7213 */ /* 0x000fe40000000000 */
[----:B------:R-:W0:Y:S08]  /*0120*/  I2F.RP R0, R7 ;  /* 0x0000000700007306 */ /* 0x000e300000209400 */
[----:B0-----:R-:W0:Y:S02]  /*0130*/  MUFU.RCP R0, R0 ;  /* 0x0000000000007308 */ /* 0x001e240000001000 */
[----:B0-----:R-:W-:-:S02]  /*0140*/  VIADD R2, R0, 0xffffffe ;  /* 0x0ffffffe00027836 */ /* 0x001fc40000000000 */
[----:B------:R-:W-:-:S04]  /*0150*/  IMAD.MOV R0, RZ, RZ, -R10 ;  /* 0x000000ffff007224 */ /* 0x000fc800078e0a0a */
[----:B------:R0:W1:Y:S02]  /*0160*/  F2I.FTZ.U32.TRUNC.NTZ R3, R2 ;  /* 0x0000000200037305 */ /* 0x000064000021f000 */
[----:B0-----:R-:W-:Y:S02]  /*0170*/  IMAD.MOV.U32 R2, RZ, RZ, RZ ;  /* 0x000000ffff027224 */ /* 0x001fe400078e00ff */
[----:B-1----:R-:W-:-:S04]  /*0180*/  IMAD.MOV R6, RZ, RZ, -R3 ;  /* 0x000000ffff067224 */ /* 0x002fc800078e0a03 */
[----:B------:R-:W-:Y:S02]  /*0190*/  IMAD R9, R6, R7, RZ ;  /* 0x0000000706097224 */ /* 0x000fe400078e02ff */
[----:B------:R-:W-:Y:S02]  /*01a0*/  IMAD.MOV.U32 R6, RZ, RZ, R8 ;  /* 0x000000ffff067224 */ /* 0x000fe400078e0008 */
[----:B------:R-:W-:-:S06]  /*01b0*/  IMAD.HI.U32 R3, R3, R9, R2 ;  /* 0x0000000903037227 */ /* 0x000fcc00078e0002 */
[----:B------:R-:W-:-:S04]  /*01c0*/  IMAD.HI.U32 R3, R3, R6, RZ ;  /* 0x0000000603037227 */ /* 0x000fc800078e00ff */
[----:B------:R-:W-:-:S05]  /*01d0*/  IMAD R0, R3, R0, R6 ;  /* 0x0000000003007224 */ /* 0x000fca00078e0206 */
[----:B------:R-:W-:-:S13]  /*01e0*/  ISETP.GT.U32.AND P1, PT, R7, R0, PT ;  /* 0x000000000700720c */ /* 0x000fda0003f24070 */
[----:B------:R-:W-:Y:S02]  /*01f0*/  @!P1 IMAD.IADD R0, R0, 0x1, -R7 ;  /* 0x0000000100009824 */ /* 0x000fe400078e0a07 */
[----:B------:R-:W-:Y:S01]  /*0200*/  @!P1 VIADD R3, R3, 0x1 ;  /* 0x0000000103039836 */ /* 0x000fe20000000000 */
[----:B------:R-:W-:Y:S02]  /*0210*/  ISETP.NE.AND P1, PT, R4, RZ, PT ;  /* 0x000000ff0400720c */ /* 0x000fe40003f25270 */
[----:B------:R-:W-:Y:S02]  /*0220*/  ISETP.GE.U32.AND P0, PT, R0, R7, PT ;  /* 0x000000070000720c */ /* 0x000fe40003f06070 */
[----:B------:R-:W-:-:S04]  /*0230*/  LOP3.LUT R0, R5, R4, RZ, 0x3c, !PT ;  /* 0x0000000405007212 */ /* 0x000fc800078e3cff */
[----:B------:R-:W-:Y:S01]  /*0240*/  ISETP.GE.AND P2, PT, R0, RZ, PT ;  /* 0x000000ff0000720c */ /* 0x000fe20003f46270 */
[----:B------:R-:W-:-:S06]  /*0250*/  VIADD R0, R32, 0xf ;  /* 0x0000000f20007836 */ /* 0x000fcc0000000000 */
[----:B------:R-:W-:-:S04]  /*0260*/  @P0 VIADD R3, R3, 0x1 ;  /* 0x0000000103030836 */ /* 0x000fc80000000000 */
[----:B------:R-:W-:Y:S01]  /*0270*/  IMAD.MOV.U32 R2, RZ, RZ, R3 ;  /* 0x000000ffff027224 */ /* 0x000fe200078e0003 */
[----:B------:R-:W-:-:S03]  /*0280*/  SHF.R.S32.HI R3, RZ, 0x1f, R0 ;  /* 0x0000001fff037819 */ /* 0x000fc60000011400 */
[----:B------:R-:W-:Y:S01]  /*0290*/  @!P2 IMAD.MOV R2, RZ, RZ, -R2 ;  /* 0x000000ffff02a224 */ /* 0x000fe200078e0a02 */
[----:B------:R-:W-:Y:S02]  /*02a0*/  @!P1 LOP3.LUT R2, RZ, R4, RZ, 0x33, !PT ;  /* 0x00000004ff029212 */ /* 0x000fe400078e33ff */
[----:B------:R-:W-:-:S03]  /*02b0*/  LEA.HI R3, R3, R0, RZ, 0x4 ;  /* 0x0000000003037211 */ /* 0x000fc600078f20ff */
[----:B------:R-:W-:Y:S02]  /*02c0*/  IMAD.SHL.U32 R6, R2, 0x8, RZ ;  /* 0x0000000802067824 */ /* 0x000fe400078e00ff */
[----:B------:R-:W-:-:S03]  /*02d0*/  IMAD.MOV R2, RZ, RZ, -R2 ;  /* 0x000000ffff027224 */ /* 0x000fc600078e0a02 */
[----:B------:R-:W-:Y:S01]  /*02e0*/  LEA.HI.SX32 R3, R3, -R6, 0x1c ;  /* 0x8000000603037211 */ /* 0x000fe200078fe2ff */
[----:B------:R-:W-:-:S03]  /*02f0*/  IMAD R4, R4, R2, R5 ;  /* 0x0000000204047224 */ /* 0x000fc600078e0205 */
[----:B------:R-:W-:Y:S02]  /*0300*/  VIMNMX R11, R3, 0x8, PT ;  /* 0x00000008030b7848 */ /* 0x000fe40003fe0100 */
[----:B------:R-:W-:Y:S02]  /*0310*/  IABS R9, R4 ;  /* 0x0000000400097213 */ /* 0x000fe40000000000 */
[----:B------:R-:W-:-:S04]  /*0320*/  IABS R7, R11 ;  /* 0x0000000b00077213 */ /* 0x000fc80000000000 */
[----:B------:R-:W0:Y:S08]  /*0330*/  I2F.RP R0, R7 ;  /* 0x0000000700007306 */ /* 0x000e300000209400 */
[----:B0-----:R-:W0:Y:S02]  /*0340*/  MUFU.RCP R0, R0 ;  /* 0x0000000000007308 */ /* 0x001e240000001000 */
[----:B0-----:R-:W-:-:S06]  /*0350*/  VIADD R3, R0, 0xffffffe ;  /* 0x0ffffffe00037836 */ /* 0x001fcc0000000000 */
[----:B------:R-:W0:Y:S02]  /*0360*/  F2I.FTZ.U32.TRUNC.NTZ R3, R3 ;  /* 0x0000000300037305 */ /* 0x000e24000021f000 */
[----:B0-----:R-:W-:-:S04]  /*0370*/  IMAD.MOV R8, RZ, RZ, -R3 ;  /* 0x000000ffff087224 */ /* 0x001fc800078e0a03 */
[----:B------:R-:W-:Y:S01]  /*0380*/  IMAD.MOV.U32 R2, RZ, RZ, R8 ;  /* 0x000000ffff027224 */ /* 0x000fe200078e0008 */
[----:B------:R-:W-:-:S03]  /*0390*/  IABS R8, R11 ;  /* 0x0000000b00087213 */ /* 0x000fc60000000000 */
[----:B------:R-:W-:Y:S02]  /*03a0*/  IMAD R5, R2, R7, RZ ;  /* 0x0000000702057224 */ /* 0x000fe400078e02ff */
[----:B------:R-:W-:Y:S02]  /*03b0*/  IMAD.MOV.U32 R2, RZ, RZ, RZ ;  /* 0x000000ffff027224 */ /* 0x000fe400078e00ff */
[----:B------:R-:W-:Y:S02]  /*03c0*/  IMAD.MOV R0, RZ, RZ, -R8 ;  /* 0x000000ffff007224 */ /* 0x000fe400078e0a08 */
[----:B------:R-:W-:Y:S01]  /*03d0*/  IMAD.HI.U32 R2, R3, R5, R2 ;  /* 0x0000000503027227 */ /* 0x000fe200078e0002 */
[----:B------:R-:W-:-:S04]  /*03e0*/  LOP3.LUT R3, R4, R11, RZ, 0x3c, !PT ;  /* 0x0000000b04037212 */ /* 0x000fc800078e3cff */
[----:B------:R-:W-:Y:S01]  /*03f0*/  ISETP.GE.AND P2, PT, R3, RZ, PT ;  /* 0x000000ff0300720c */ /* 0x000fe20003f46270 */
[----:B------:R-:W-:-:S04]  /*0400*/  IMAD.HI.U32 R2, R2, R9, RZ ;  /* 0x0000000902027227 */ /* 0x000fc800078e00ff */
[----:B------:R-:W-:-:S05]  /*0410*/  IMAD R0, R2, R0, R9 ;  /* 0x0000000002007224 */ /* 0x000fca00078e0209 */
[----:B------:R-:W-:-:S13]  /*0420*/  ISETP.GT.U32.AND P1, PT, R7, R0, PT ;  /* 0x000000000700720c */ /* 0x000fda0003f24070 */
[----:B------:R-:W-:Y:S02]  /*0430*/  @!P1 IMAD.IADD R0, R0, 0x1, -R7 ;  /* 0x0000000100009824 */ /* 0x000fe400078e0a07 */
[----:B------:R-:W-:Y:S01]  /*0440*/  @!P1 VIADD R2, R2, 0x1 ;  /* 0x0000000102029836 */ /* 0x000fe20000000000 */
[----:B------:R-:W-:Y:S02]  /*0450*/  ISETP.NE.AND P1, PT, R11, RZ, PT ;  /* 0x000000ff0b00720c */ /* 0x000fe40003f25270 */
[----:B------:R-:W-:Y:S02]  /*0460*/  ISETP.GE.U32.AND P0, PT, R0, R7, PT ;  /* 0x000000070000720c */ /* 0x000fe40003f06070 */
[----:B------:R-:W0:Y:S11]  /*0470*/  S2R R0, SR_TID.X ;  /* 0x0000000000007919 */ /* 0x000e360000002100 */
[----:B------:R-:W-:Y:S01]  /*0480*/  @P0 VIADD R2, R2, 0x1 ;  /* 0x0000000102020836 */ /* 0x000fe20000000000 */
[----:B------:R-:W-:-:S03]  /*0490*/  ISETP.GT.AND P0, PT, R26, 0x1f, PT ;  /* 0x0000001f1a00780c */ /* 0x000fc60003f04270 */
[----:B------:R-:W-:-:S04]  /*04a0*/  IMAD.MOV.U32 R5, RZ, RZ, R2 ;  /* 0x000000ffff057224 */ /* 0x000fc800078e0002 */
[----:B------:R-:W-:Y:S01]  /*04b0*/  @!P2 IMAD.MOV R5, RZ, RZ, -R5 ;  /* 0x000000ffff05a224 */ /* 0x000fe200078e0a05 */
[----:B------:R-:W-:-:S05]  /*04c0*/  @!P1 LOP3.LUT R5, RZ, R11, RZ, 0x33, !PT ;  /* 0x0000000bff059212 */ /* 0x000fca00078e33ff */
[----:B------:R-:W-:Y:S02]  /*04d0*/  IMAD.MOV R2, RZ, RZ, -R5 ;  /* 0x000000ffff027224 */ /* 0x000fe400078e0a05 */
[----:B------:R-:W-:Y:S02]  /*04e0*/  IMAD.SHL.U32 R5, R5, 0x40, RZ ;  /* 0x0000004005057824 */ /* 0x000fe400078e00ff */
[----:B------:R-:W-:Y:S01]  /*04f0*/  IMAD R2, R11, R2, R4 ;  /* 0x000000020b027224 */ /* 0x000fe200078e0204 */
[C---:B0-----:R-:W-:Y:S02]  /*0500*/  LOP3.LUT R3, R0.reuse, 0x20, RZ, 0xc0, !PT ;  /* 0x0000002000037812 */ /* 0x041fe400078ec0ff */
[----:B------:R-:W-:Y:S02]  /*0510*/  LOP3.LUT R4, R0, 0xf, RZ, 0xc0, !PT ;  /* 0x0000000f00047812 */ /* 0x000fe400078ec0ff */
[----:B------:R-:W-:Y:S01]  /*0520*/  R2UR UR6, R3 ;  /* 0x00000000030672ca */ /* 0x000fe200000e0000 */
[----:B------:R-:W-:Y:S01]  /*0530*/  IMAD.IADD R3, R6, 0x1, R2 ;  /* 0x0000000106037824 */ /* 0x000fe200078e0202 */
[----:B------:R-:W-:-:S03]  /*0540*/  SHF.R.U32.HI R2, RZ, 0x4, R0 ;  /* 0x00000004ff027819 */ /* 0x000fc60000011600 */
[----:B------:R-:W-:Y:S01]  /*0550*/  IMAD R3, R3, 0x10, R4 ;  /* 0x0000001003037824 */ /* 0x000fe200078e0204 */
[----:B------:R-:W-:-:S04]  /*0560*/  SGXT.U32 R2, R2, 0x2 ;  /* 0x000000020202781a */ /* 0x000fc80000000000 */
[C---:B------:R-:W-:Y:S02]  /*0570*/  LOP3.LUT R18, R2.reuse, 0x4, RZ, 0xfc, !PT ;  /* 0x0000000402127812 */ /* 0x040fe400078efcff */
[C---:B------:R-:W-:Y:S02]  /*0580*/  LOP3.LUT R10, R2.reuse, 0x8, RZ, 0xfc, !PT ;  /* 0x00000008020a7812 */ /* 0x040fe400078efcff */
[C---:B------:R-:W-:Y:S02]  /*0590*/  LOP3.LUT R16, R2.reuse, 0xc, RZ, 0xfc, !PT ;  /* 0x0000000c02107812 */ /* 0x040fe400078efcff */
[C---:B------:R-:W-:Y:S02]  /*05a0*/  LOP3.LUT R14, R2.reuse, 0x10, RZ, 0xfc, !PT ;  /* 0x00000010020e7812 */ /* 0x040fe400078efcff */
[C---:B------:R-:W-:Y:S02]  /*05b0*/  LOP3.LUT R20, R2.reuse, 0x14, RZ, 0xfc, !PT ;  /* 0x0000001402147812 */ /* 0x040fe400078efcff */
[----:B------:R-:W-:-:S02]  /*05c0*/  LOP3.LUT R19, R2, 0x18, RZ, 0xfc, !PT ;  /* 0x0000001802137812 */ /* 0x000fc400078efcff */
[----:B------:R-:W-:Y:S01]  /*05d0*/  LOP3.LUT R23, R2, 0x1c, RZ, 0xfc, !PT ;  /* 0x0000001c02177812 */ /* 0x000fe200078efcff */
[----:B------:R-:W-:Y:S06]  /*05e0*/  @P0 BRA `(.L_x_0) ;  /* 0x0000000000200947 */ /* 0x000fec0003800000 */
[C---:B------:R-:W-:Y:S01]  /*05f0*/  IMAD.SHL.U32 R4, R0.reuse, 0x40, RZ ;  /* 0x0000004000047824 */ /* 0x040fe200078e00ff */
[C---:B------:R-:W-:Y:S01]  /*0600*/  LOP3.LUT R7, R0.reuse, 0x4, RZ, 0xc0, !PT ;  /* 0x0000000400077812 */ /* 0x040fe200078ec0ff */
[----:B------:R-:W-:Y:S01]  /*0610*/  IMAD.SHL.U32 R6, R0, 0x10, RZ ;  /* 0x0000001000067824 */ /* 0x000fe200078e00ff */
[----:B------:R-:W-:Y:S02]  /*0620*/  CS2R R64, SRZ ;  /* 0x0000000000407805 */ /* 0x000fe4000001ff00 */
[----:B------:R-:W-:Y:S02]  /*0630*/  CS2R R10, SRZ ;  /* 0x00000000000a7805 */ /* 0x000fe4000001ff00 */
[----:B------:R-:W-:Y:S02]  /*0640*/  CS2R R66, SRZ ;  /* 0x0000000000427805 */ /* 0x000fe4000001ff00 */
[----:B------:R-:W-:Y:S01]  /*0650*/  CS2R R8, SRZ ;  /* 0x0000000000087805 */ /* 0x000fe2000001ff00 */
[----:B------:R-:W-:Y:S06]  /*0660*/  BRA `(.L_x_1) ;  /* 0x0000003400187947 */ /* 0x000fec0003800000 */
.L_x_0:
[----:B------:R-:W-:Y:S01]  /*0670*/  IABS R28, R32 ;  /* 0x00000020001c7213 */ /* 0x000fe20000000000 */
[----:B------:R-:W-:Y:S01]  /*0680*/  ULDC UR7, c[0x0][0x234] ;  /* 0x00008d0000077ab9 */ /* 0x000fe20000000800 */
[----:B------:R-:W-:Y:S01]  /*0690*/  IABS R9, R33 ;  /* 0x0000002100097213 */ /* 0x000fe20000000000 */
[----:B------:R-:W-:Y:S01]  /*06a0*/  ULDC.64 UR10, c[0x0][0x210] ;  /* 0x00008400000a7ab9 */ /* 0x000fe20000000a00 */
[----:B------:R-:W0:Y:S01]  /*06b0*/  I2F.RP R8, R28 ;  /* 0x0000001c00087306 */ /* 0x000e220000209400 */
[----:B------:R-:W-:Y:S02]  /*06c0*/  IABS R17, R3 ;  /* 0x0000000300117213 */ /* 0x000fe40000000000 */
[----:B------:R-:W-:Y:S02]  /*06d0*/  CS2R R68, SRZ ;  /* 0x0000000000447805 */ /* 0x000fe4000001ff00 */
[----:B------:R-:W-:Y:S02]  /*06e0*/  ISETP.GE.AND P5, PT, R3, RZ, PT ;  /* 0x000000ff0300720c */ /* 0x000fe40003fa6270 */
[----:B------:R-:W-:-:S02]  /*06f0*/  CS2R R70, SRZ ;  /* 0x0000000000467805 */ /* 0x000fc4000001ff00 */
[----:B------:R-:W-:Y:S01]  /*0700*/  CS2R R66, SRZ ;  /* 0x0000000000427805 */ /* 0x000fe2000001ff00 */
[----:B------:R-:W1:Y:S08]  /*0710*/  I2F.RP R4, R9 ;  /* 0x0000000900047306 */ /* 0x000e700000209400 */
[----:B0-----:R-:W0:Y:S08]  /*0720*/  MUFU.RCP R8, R8 ;  /* 0x0000000800087308 */ /* 0x001e300000001000 */
[----:B-1----:R-:W1:Y:S01]  /*0730*/  MUFU.RCP R4, R4 ;  /* 0x0000000400047308 */ /* 0x002e620000001000 */
[----:B0-----:R-:W-:-:S02]  /*0740*/  VIADD R12, R8, 0xffffffe ;  /* 0x0ffffffe080c7836 */ /* 0x001fc40000000000 */
[----:B------:R-:W-:-:S05]  /*0750*/  IMAD.U32 R8, RZ, RZ, UR6 ;  /* 0x00000006ff087e24 */ /* 0x000fca000f8e00ff */
[----:B------:R0:W2:Y:S01]  /*0760*/  F2I.FTZ.U32.TRUNC.NTZ R13, R12 ;  /* 0x0000000c000d7305 */ /* 0x0000a2000021f000 */
[----:B------:R-:W-:Y:S01]  /*0770*/  LEA.HI R8, R8, R5, RZ, 0x1b ;  /* 0x0000000508087211 */ /* 0x000fe200078fd8ff */
[----:B-1----:R-:W-:-:S03]  /*0780*/  VIADD R6, R4, 0xffffffe ;  /* 0x0ffffffe04067836 */ /* 0x002fc60000000000 */
[----:B------:R-:W-:-:S03]  /*0790*/  IABS R64, R8 ;  /* 0x0000000800407213 */ /* 0x000fc60000000000 */
[----:B------:R1:W3:Y:S01]  /*07a0*/  F2I.FTZ.U32.TRUNC.NTZ R7, R6 ;  /* 0x0000000600077305 */ /* 0x0002e2000021f000 */
[----:B0-----:R-:W-:Y:S02]  /*07b0*/  IMAD.MOV.U32 R12, RZ, RZ, RZ ;  /* 0x000000ffff0c7224 */ /* 0x001fe400078e00ff */
[C---:B------:R-:W-:Y:S02]  /*07c0*/  VIADD R24, R8.reuse, 0x3e ;  /* 0x0000003e08187836 */ /* 0x040fe40000000000 */
[----:B------:R-:W-:Y:S02]  /*07d0*/  VIADD R25, R8, 0x3c ;  /* 0x0000003c08197836 */ /* 0x000fe40000000000 */
[----:B--2---:R-:W-:Y:S01]  /*07e0*/  IMAD.MOV R11, RZ, RZ, -R13 ;  /* 0x000000ffff0b7224 */ /* 0x004fe200078e0a0d */
[----:B------:R-:W-:Y:S01]  /*07f0*/  ISETP.GE.AND P4, PT, R24, RZ, PT ;  /* 0x000000ff1800720c */ /* 0x000fe20003f86270 */
[----:B-1----:R-:W-:Y:S01]  /*0800*/  IMAD.MOV.U32 R6, RZ, RZ, RZ ;  /* 0x000000ffff067224 */ /* 0x002fe200078e00ff */
[----:B------:R-:W-:Y:S01]  /*0810*/  ISETP.GE.AND P6, PT, R25, RZ, PT ;  /* 0x000000ff1900720c */ /* 0x000fe20003fc6270 */
[----:B------:R-:W-:-:S02]  /*0820*/  IMAD R11, R11, R28, RZ ;  /* 0x0000001c0b0b7224 */ /* 0x000fc400078e02ff */
[----:B------:R-:W-:Y:S02]  /*0830*/  VIADD R27, R8, 0x3a ;  /* 0x0000003a081b7836 */ /* 0x000fe40000000000 */
[----:B------:R-:W-:Y:S01]  /*0840*/  IMAD.HI.U32 R13, R13, R11, R12 ;  /* 0x0000000b0d0d7227 */ /* 0x000fe200078e000c */
[----:B------:R-:W-:Y:S02]  /*0850*/  SHF.R.S32.HI R11, RZ, 0x1f, R26 ;  /* 0x0000001fff0b7819 */ /* 0x000fe4000001141a */
[----:B------:R-:W-:Y:S01]  /*0860*/  IABS R15, R27 ;  /* 0x0000001b000f7213 */ /* 0x000fe20000000000 */
[----:B---3--:R-:W-:Y:S01]  /*0870*/  IMAD.MOV R4, RZ, RZ, -R7 ;  /* 0x000000ffff047224 */ /* 0x008fe200078e0a07 */
[----:B------:R-:W-:Y:S01]  /*0880*/  LEA.HI R26, R11, R26, RZ, 0x5 ;  /* 0x0000001a0b1a7211 */ /* 0x000fe200078f28ff */
[----:B------:R-:W-:-:S03]  /*0890*/  IMAD.HI.U32 R13, R13, R17, RZ ;  /* 0x000000110d0d7227 */ /* 0x000fc600078e00ff */
[----:B------:R-:W-:Y:S01]  /*08a0*/  SHF.R.S32.HI R26, RZ, 0x5, R26 ;  /* 0x00000005ff1a7819 */ /* 0x000fe2000001141a */
[----:B------:R-:W-:Y:S02]  /*08b0*/  IMAD.MOV R13, RZ, RZ, -R13 ;  /* 0x000000ffff0d7224 */ /* 0x000fe400078e0a0d */
[----:B------:R-:W-:Y:S01]  /*08c0*/  IMAD R11, R4, R9, RZ ;  /* 0x00000009040b7224 */ /* 0x000fe200078e02ff */
[----:B------:R-:W-:Y:S01]  /*08d0*/  IABS R4, R24 ;  /* 0x0000001800047213 */ /* 0x000fe20000000000 */
[----:B------:R-:W-:Y:S01]  /*08e0*/  IMAD R17, R28, R13, R17 ;  /* 0x0000000d1c117224 */ /* 0x000fe200078e0211 */
[----:B------:R-:W-:Y:S01]  /*08f0*/  IABS R13, R25 ;  /* 0x00000019000d7213 */ /* 0x000fe20000000000 */
[----:B------:R-:W-:-:S03]  /*0900*/  IMAD.HI.U32 R6, R7, R11, R6 ;  /* 0x0000000b07067227 */ /* 0x000fc600078e0006 */
[----:B------:R-:W-:Y:S01]  /*0910*/  ISETP.GT.U32.AND P0, PT, R28, R17, PT ;  /* 0x000000111c00720c */ /* 0x000fe20003f04070 */
[----:B------:R-:W-:Y:S02]  /*0920*/  IMAD.MOV.U32 R11, RZ, RZ, R4 ;  /* 0x000000ffff0b7224 */ /* 0x000fe400078e0004 */
[----:B------:R-:W-:Y:S02]  /*0930*/  IMAD.SHL.U32 R4, R0, 0x40, RZ ;  /* 0x0000004000047824 */ /* 0x000fe400078e00ff */
[----:B------:R-:W-:-:S03]  /*0940*/  IMAD.HI.U32 R7, R6, R11, RZ ;  /* 0x0000000b06077227 */ /* 0x000fc600078e00ff */
[----:B------:R-:W-:Y:S01]  /*0950*/  LOP3.LUT R21, R4, 0x1c0, RZ, 0xc0, !PT ;  /* 0x000001c004157812 */ /* 0x000fe200078ec0ff */
[----:B------:R-:W-:Y:S02]  /*0960*/  IMAD.SHL.U32 R12, R0, 0x8, RZ ;  /* 0x00000008000c7824 */ /* 0x000fe400078e00ff */
[----:B------:R-:W-:Y:S02]  /*0970*/  IMAD.MOV R22, RZ, RZ, -R7 ;  /* 0x000000ffff167224 */ /* 0x000fe400078e0a07 */
[----:B------:R-:W-:Y:S01]  /*0980*/  @!P0 IMAD.IADD R17, R17, 0x1, -R28 ;  /* 0x0000000111118824 */ /* 0x000fe200078e0a1c */
[----:B------:R-:W-:Y:S01]  /*0990*/  LOP3.LUT R21, R21, 0x30, R12, 0xf8, !PT ;  /* 0x0000003015157812 */ /* 0x000fe200078ef80c */
[----:B------:R-:W-:Y:S01]  /*09a0*/  IMAD.HI.U32 R7, R6, R13, RZ ;  /* 0x0000000d06077227 */ /* 0x000fe200078e00ff */
[----:B------:R-:W-:Y:S02]  /*09b0*/  ISETP.GE.AND P0, PT, R27, RZ, PT ;  /* 0x000000ff1b00720c */ /* 0x000fe40003f06270 */
[----:B------:R-:W-:Y:S01]  /*09c0*/  ISETP.GT.U32.AND P3, PT, R28, R17, PT ;  /* 0x000000111c00720c */ /* 0x000fe20003f64070 */
[----:B------:R-:W-:-:S02]  /*09d0*/  IMAD R12, R9, R22, R11 ;  /* 0x00000016090c7224 */ /* 0x000fc400078e020b */
[----:B------:R-:W-:-:S03]  /*09e0*/  IMAD.HI.U32 R11, R6, R15, RZ ;  /* 0x0000000f060b7227 */ /* 0x000fc600078e00ff */
[C---:B------:R-:W-:Y:S01]  /*09f0*/  ISETP.GT.U32.AND P2, PT, R9.reuse, R12, PT ;  /* 0x0000000c0900720c */ /* 0x040fe20003f44070 */
[----:B------:R-:W-:Y:S02]  /*0a00*/  IMAD.MOV R22, RZ, RZ, -R7 ;  /* 0x000000ffff167224 */ /* 0x000fe400078e0a07 */
[----:B------:R-:W-:Y:S02]  /*0a10*/  VIADD R29, R8, 0x38 ;  /* 0x00000038081d7836 */ /* 0x000fe40000000000 */
[----:B------:R-:W-:Y:S02]  /*0a20*/  IMAD.MOV R24, RZ, RZ, -R11 ;  /* 0x000000ffff187224 */ /* 0x000fe400078e0a0b */
[----:B------:R-:W-:Y:S01]  /*0a30*/  IMAD R11, R9, R22, R13 ;  /* 0x00000016090b7224 */ /* 0x000fe200078e020d */
[----:B------:R-:W-:Y:S01]  /*0a40*/  IABS R22, R29 ;  /* 0x0000001d00167213 */ /* 0x000fe20000000000 */
[----:B------:R-:W-:Y:S01]  /*0a50*/  @!P3 IMAD.IADD R17, R17, 0x1, -R28 ;  /* 0x000000011111b824 */ /* 0x000fe200078e0a1c */
[----:B------:R-:W-:Y:S01]  /*0a60*/  ISETP.NE.AND P3, PT, R32, RZ, PT ;  /* 0x000000ff2000720c */ /* 0x000fe20003f65270 */
[C---:B------:R-:W-:Y:S01]  /*0a70*/  IMAD R13, R9.reuse, R24, R15 ;  /* 0x00000018090d7224 */ /* 0x040fe200078e020f */
[----:B------:R-:W-:Y:S01]  /*0a80*/  ISETP.GT.U32.AND P1, PT, R9, R11, PT ;  /* 0x0000000b0900720c */ /* 0x000fe20003f24070 */
[----:B------:R-:W-:-:S04]  /*0a90*/  IMAD.HI.U32 R15, R6, R22, RZ ;  /* 0x00000016060f7227 */ /* 0x000fc800078e00ff */
[----:B------:R-:W-:Y:S02]  /*0aa0*/  IMAD.MOV R15, RZ, RZ, -R15 ;  /* 0x000000ffff0f7224 */ /* 0x000fe400078e0a0f */
[----:B------:R-:W-:Y:S02]  /*0ab0*/  IMAD.MOV.U32 R7, RZ, RZ, R17 ;  /* 0x000000ffff077224 */ /* 0x000fe400078e0011 */
[C---:B------:R-:W-:Y:S02]  /*0ac0*/  IMAD R15, R9.reuse, R15, R22 ;  /* 0x0000000f090f7224 */ /* 0x040fe400078e0216 */
[----:B------:R-:W-:Y:S01]  /*0ad0*/  @!P5 IMAD.MOV R7, RZ, RZ, -R7 ;  /* 0x000000ffff07d224 */ /* 0x000fe200078e0a07 */
[----:B------:R-:W-:Y:S01]  /*0ae0*/  @!P3 LOP3.LUT R7, RZ, R32, RZ, 0x33, !PT ;  /* 0x00000020ff07b212 */ /* 0x000fe200078e33ff */
[C---:B------:R-:W-:Y:S01]  /*0af0*/  VIADD R28, R8.reuse, 0x36 ;  /* 0x00000036081c7836 */ /* 0x040fe20000000000 */
[----:B------:R-:W-:Y:S01]  /*0b00*/  ISETP.GT.U32.AND P3, PT, R9, R15, PT ;  /* 0x0000000f0900720c */ /* 0x000fe20003f64070 */
[----:B------:R-:W-:-:S02]  /*0b10*/  VIADD R30, R8, 0x34 ;  /* 0x00000034081e7836 */ /* 0x000fc40000000000 */
[--C-:B------:R-:W-:Y:S01]  /*0b20*/  @!P1 IMAD.IADD R11, R11, 0x1, -R9.reuse ;  /* 0x000000010b0b9824 */ /* 0x100fe200078e0a09 */
[----:B------:R-:W-:Y:S01]  /*0b30*/  IABS R24, R28 ;  /* 0x0000001c00187213 */ /* 0x000fe20000000000 */
[----:B------:R-:W-:Y:S01]  /*0b40*/  VIADD R31, R8, 0x32 ;  /* 0x00000032081f7836 */ /* 0x000fe20000000000 */
[C---:B------:R-:W-:Y:S01]  /*0b50*/  ISETP.GT.U32.AND P1, PT, R9.reuse, R13, PT ;  /* 0x0000000d0900720c */ /* 0x040fe20003f24070 */
[--C-:B------:R-:W-:Y:S01]  /*0b60*/  @!P2 IMAD.IADD R12, R12, 0x1, -R9.reuse ;  /* 0x000000010c0ca824 */ /* 0x100fe200078e0a09 */
[----:B------:R-:W-:Y:S01]  /*0b70*/  ISETP.GT.U32.AND P5, PT, R9, R11, PT ;  /* 0x0000000b0900720c */ /* 0x000fe20003fa4070 */
[----:B------:R-:W-:Y:S01]  /*0b80*/  IMAD.HI.U32 R17, R6, R24, RZ ;  /* 0x0000001806117227 */ /* 0x000fe200078e00ff */
[----:B------:R-:W-:Y:S02]  /*0b90*/  IABS R25, R30 ;  /* 0x0000001e00197213 */ /* 0x000fe40000000000 */
[----:B------:R-:W-:Y:S01]  /*0ba0*/  IABS R27, R31 ;  /* 0x0000001f001b7213 */ /* 0x000fe20000000000 */
[----:B------:R-:W-:Y:S01]  /*0bb0*/  @!P3 IMAD.IADD R15, R15, 0x1, -R9 ;  /* 0x000000010f0fb824 */ /* 0x000fe200078e0a09 */
[----:B------:R-:W-:Y:S01]  /*0bc0*/  ISETP.GT.U32.AND P2, PT, R9, R12, PT ;  /* 0x0000000c0900720c */ /* 0x000fe20003f44070 */
[----:B------:R-:W-:-:S02]  /*0bd0*/  IMAD.MOV R17, RZ, RZ, -R17 ;  /* 0x000000ffff117224 */ /* 0x000fc400078e0a11 */
[----:B------:R-:W-:Y:S01]  /*0be0*/  IMAD.HI.U32 R22, R6, R25, RZ ;  /* 0x0000001906167227 */ /* 0x000fe200078e00ff */
[----:B------:R-:W-:-:S03]  /*0bf0*/  ISETP.GT.U32.AND P3, PT, R9, R15, PT ;  /* 0x0000000f0900720c */ /* 0x000fc60003f64070 */
[----:B------:R-:W-:Y:S02]  /*0c00*/  IMAD R17, R9, R17, R24 ;  /* 0x0000001109117224 */ /* 0x000fe400078e0218 */
[----:B------:R-:W-:-:S04]  /*0c10*/  IMAD.HI.U32 R24, R6, R27, RZ ;  /* 0x0000001b06187227 */ /* 0x000fc800078e00ff */
[--C-:B------:R-:W-:Y:S01]  /*0c20*/  @!P1 IMAD.IADD R13, R13, 0x1, -R9.reuse ;  /* 0x000000010d0d9824 */ /* 0x100fe200078e0a09 */
[----:B------:R-:W-:Y:S01]  /*0c30*/  ISETP.GE.AND P1, PT, R28, RZ, PT ;  /* 0x000000ff1c00720c */ /* 0x000fe20003f26270 */
[----:B------:R-:W-:Y:S02]  /*0c40*/  IMAD.MOV R22, RZ, RZ, -R22 ;  /* 0x000000ffff167224 */ /* 0x000fe400078e0a16 */
[----:B------:R-:W-:Y:S02]  /*0c50*/  IMAD.MOV R28, RZ, RZ, -R24 ;  /* 0x000000ffff1c7224 */ /* 0x000fe400078e0a18 */
[----:B------:R-:W-:Y:S01]  /*0c60*/  @!P5 IMAD.IADD R11, R11, 0x1, -R9 ;  /* 0x000000010b0bd824 */ /* 0x000fe200078e0a09 */
[C---:B------:R-:W-:Y:S01]  /*0c70*/  ISETP.GT.U32.AND P5, PT, R9.reuse, R13, PT ;  /* 0x0000000d0900720c */ /* 0x040fe20003fa4070 */
[----:B------:R-:W-:Y:S02]  /*0c80*/  IMAD R24, R9, R22, R25 ;  /* 0x0000001609187224 */ /* 0x000fe400078e0219 */
[----:B------:R-:W-:-:S02]  /*0c90*/  @!P3 IMAD.IADD R15, R15, 0x1, -R9 ;  /* 0x000000010f0fb824 */ /* 0x000fc400078e0a09 */
[----:B------:R-:W-:Y:S01]  /*0ca0*/  @!P2 IMAD.IADD R12, R12, 0x1, -R9 ;  /* 0x000000010c0ca824 */ /* 0x000fe200078e0a09 */
[C---:B------:R-:W-:Y:S01]  /*0cb0*/  ISETP.GT.U32.AND P3, PT, R9.reuse, R24, PT ;  /* 0x000000180900720c */ /* 0x040fe20003f64070 */
[----:B------:R-:W-:Y:S01]  /*0cc0*/  IMAD R25, R9, R28, R27 ;  /* 0x0000001c09197224 */ /* 0x000fe200078e021b */
[----:B------:R-:W-:Y:S01]  /*0cd0*/  ISETP.GE.AND P2, PT, R29, RZ, PT ;  /* 0x000000ff1d00720c */ /* 0x000fe20003f46270 */
[C---:B------:R-:W-:Y:S02]  /*0ce0*/  VIADD R28, R8.reuse, 0x30 ;  /* 0x00000030081c7836 */ /* 0x040fe40000000000 */
[C---:B------:R-:W-:Y:S02]  /*0cf0*/  VIADD R32, R8.reuse, 0x2e ;  /* 0x0000002e08207836 */ /* 0x040fe40000000000 */
[----:B------:R-:W-:Y:S01]  /*0d00*/  @!P5 IMAD.IADD R13, R13, 0x1, -R9 ;  /* 0x000000010d0dd824 */ /* 0x000fe200078e0a09 */
[----:B------:R-:W-:Y:S01]  /*0d10*/  IABS R27, R28 ;  /* 0x0000001c001b7213 */ /* 0x000fe20000000000 */
[----:B------:R-:W-:Y:S01]  /*0d20*/  VIADD R34, R8, 0x2c ;  /* 0x0000002c08227836 */ /* 0x000fe20000000000 */
[----:B------:R-:W-:Y:S01]  /*0d30*/  IABS R29, R32 ;  /* 0x00000020001d7213 */ /* 0x000fe20000000000 */
[----:B------:R-:W-:Y:S01]  /*0d40*/  @!P0 IMAD.MOV R13, RZ, RZ, -R13 ;  /* 0x000000ffff0d8224 */ /* 0x000fe200078e0a0d */
[----:B------:R-:W-:Y:S01]  /*0d50*/  ISETP.GT.U32.AND P0, PT, R9, R25, PT ;  /* 0x000000190900720c */ /* 0x000fe20003f04070 */
[----:B------:R-:W-:Y:S01]  /*0d60*/  @!P3 IMAD.IADD R24, R24, 0x1, -R9 ;  /* 0x000000011818b824 */ /* 0x000fe200078e0a09 */
[----:B------:R-:W-:Y:S01]  /*0d70*/  ISETP.GE.AND P5, PT, R31, RZ, PT ;  /* 0x000000ff1f00720c */ /* 0x000fe20003fa6270 */
[----:B------:R-:W-:Y:S01]  /*0d80*/  @!P2 IMAD.MOV R15, RZ, RZ, -R15 ;  /* 0x000000ffff0fa224 */ /* 0x000fe200078e0a0f */
[----:B------:R-:W-:Y:S01]  /*0d90*/  IABS R31, R34 ;  /* 0x00000022001f7213 */ /* 0x000fe20000000000 */
[----:B------:R-:W-:Y:S01]  /*0da0*/  IMAD.HI.U32 R22, R6, R27, RZ ;  /* 0x0000001b06167227 */ /* 0x000fe200078e00ff */
[----:B------:R-:W-:-:S02]  /*0db0*/  ISETP.GT.U32.AND P2, PT, R9, R24, PT ;  /* 0x000000180900720c */ /* 0x000fc40003f44070 */
[----:B------:R-:W-:Y:S01]  /*0dc0*/  ISETP.GE.AND P3, PT, R28, RZ, PT ;  /* 0x000000ff1c00720c */ /* 0x000fe20003f66270 */
[----:B------:R-:W-:Y:S01]  /*0dd0*/  @!P4 IMAD.MOV R12, RZ, RZ, -R12 ;  /* 0x000000ffff0cc224 */ /* 0x000fe200078e0a0c */
[----:B------:R-:W-:Y:S01]  /*0de0*/  ISETP.GT.U32.AND P4, PT, R9, R17, PT ;  /* 0x000000110900720c */ /* 0x000fe20003f84070 */
[----:B------:R-:W-:Y:S01]  /*0df0*/  @!P6 IMAD.MOV R11, RZ, RZ, -R11 ;  /* 0x000000ffff0be224 */ /* 0x000fe200078e0a0b */
[----:B------:R-:W-:Y:S01]  /*0e00*/  ISETP.GE.AND P6, PT, R30, RZ, PT ;  /* 0x000000ff1e00720c */ /* 0x000fe20003fc6270 */
[----:B------:R-:W-:Y:S02]  /*0e10*/  IMAD.MOV R30, RZ, RZ, -R22 ;  /* 0x000000ffff1e7224 */ /* 0x000fe400078e0a16 */
[----:B------:R-:W-:-:S04]  /*0e20*/  IMAD.HI.U32 R22, R6, R29, RZ ;  /* 0x0000001d06167227 */ /* 0x000fc800078e00ff */
[----:B------:R-:W-:-:S04]  /*0e30*/  IMAD.HI.U32 R28, R6, R31, RZ ;  /* 0x0000001f061c7227 */ /* 0x000fc800078e00ff */
[----:B------:R-:W-:Y:S02]  /*0e40*/  @!P0 IMAD.IADD R25, R25, 0x1, -R9 ;  /* 0x0000000119198824 */ /* 0x000fe400078e0a09 */
[----:B------:R-:W-:Y:S02]  /*0e50*/  IMAD.MOV R22, RZ, RZ, -R22 ;  /* 0x000000ffff167224 */ /* 0x000fe400078e0a16 */
[C---:B------:R-:W-:Y:S01]  /*0e60*/  IMAD R27, R9.reuse, R30, R27 ;  /* 0x0000001e091b7224 */ /* 0x040fe200078e021b */
[C---:B------:R-:W-:Y:S01]  /*0e70*/  ISETP.GT.U32.AND P0, PT, R9.reuse, R25, PT ;  /* 0x000000190900720c */ /* 0x040fe20003f04070 */
[----:B------:R-:W-:Y:S02]  /*0e80*/  IMAD.MOV R30, RZ, RZ, -R28 ;  /* 0x000000ffff1e7224 */ /* 0x000fe400078e0a1c */
[----:B------:R-:W-:Y:S01]  /*0e90*/  @!P2 IMAD.IADD R24, R24, 0x1, -R9 ;  /* 0x000000011818a824 */ /* 0x000fe200078e0a09 */
[C---:B------:R-:W-:Y:S01]  /*0ea0*/  ISETP.GT.U32.AND P2, PT, R9.reuse, R27, PT ;  /* 0x0000001b0900720c */ /* 0x040fe20003f44070 */
[----:B------:R-:W-:-:S02]  /*0eb0*/  IMAD R28, R9, R22, R29 ;  /* 0x00000016091c7224 */ /* 0x000fc400078e021d */
[----:B------:R-:W-:Y:S02]  /*0ec0*/  @!P4 IMAD.IADD R17, R17, 0x1, -R9 ;  /* 0x000000011111c824 */ /* 0x000fe400078e0a09 */
[----:B------:R-:W-:Y:S01]  /*0ed0*/  @!P6 IMAD.MOV R24, RZ, RZ, -R24 ;  /* 0x000000ffff18e224 */ /* 0x000fe200078e0a18 */
[C---:B------:R-:W-:Y:S01]  /*0ee0*/  ISETP.GT.U32.AND P6, PT, R9.reuse, R28, PT ;  /* 0x0000001c0900720c */ /* 0x040fe20003fc4070 */
[C---:B------:R-:W-:Y:S01]  /*0ef0*/  IMAD R29, R9.reuse, R30, R31 ;  /* 0x0000001e091d7224 */ /* 0x040fe200078e021f */
[----:B------:R-:W-:Y:S01]  /*0f00*/  ISETP.GT.U32.AND P4, PT, R9, R17, PT ;  /* 0x000000110900720c */ /* 0x000fe20003f84070 */
[C---:B------:R-:W-:Y:S02]  /*0f10*/  VIADD R22, R8.reuse, 0x2a ;  /* 0x0000002a08167836 */ /* 0x040fe40000000000 */
[----:B------:R-:W-:Y:S01]  /*0f20*/  @!P0 IMAD.IADD R25, R25, 0x1, -R9 ;  /* 0x0000000119198824 */ /* 0x000fe200078e0a09 */
[----:B------:R-:W-:Y:S01]  /*0f30*/  ISETP.GT.U32.AND P0, PT, R9, R29, PT ;  /* 0x0000001d0900720c */ /* 0x000fe20003f04070 */
[----:B------:R-:W-:Y:S01]  /*0f40*/  VIADD R36, R8, 0x28 ;  /* 0x0000002808247836 */ /* 0x000fe20000000000 */
[----:B------:R-:W-:Y:S01]  /*0f50*/  IABS R31, R22 ;  /* 0x00000016001f7213 */ /* 0x000fe20000000000 */
[----:B------:R-:W-:Y:S01]  /*0f60*/  @!P5 IMAD.MOV R25, RZ, RZ, -R25 ;  /* 0x000000ffff19d224 */ /* 0x000fe200078e0a19 */
[----:B------:R-:W-:Y:S01]  /*0f70*/  ISETP.GE.AND P5, PT, R22, RZ, PT ;  /* 0x000000ff1600720c */ /* 0x000fe20003fa6270 */
[----:B------:R-:W-:-:S02]  /*0f80*/  @!P2 IMAD.IADD R27, R27, 0x1, -R9 ;  /* 0x000000011b1ba824 */ /* 0x000fc400078e0a09 */
[--C-:B------:R-:W-:Y:S02]  /*0f90*/  @!P6 IMAD.IADD R28, R28, 0x1, -R9.reuse ;  /* 0x000000011c1ce824 */ /* 0x100fe400078e0a09 */
[----:B------:R-:W-:Y:S01]  /*0fa0*/  @!P4 IMAD.IADD R17, R17, 0x1, -R9 ;  /* 0x000000011111c824 */ /* 0x000fe200078e0a09 */
[----:B------:R-:W-:Y:S01]  /*0fb0*/  ISETP.GE.AND P4, PT, R32, RZ, PT ;  /* 0x000000ff2000720c */ /* 0x000fe20003f86270 */
[----:B------:R-:W-:Y:S01]  /*0fc0*/  IMAD.HI.U32 R22, R6, R31, RZ ;  /* 0x0000001f06167227 */ /* 0x000fe200078e00ff */
[----:B------:R-:W-:Y:S02]  /*0fd0*/  IABS R32, R36 ;  /* 0x0000002400207213 */ /* 0x000fe40000000000 */
[C---:B------:R-:W-:Y:S01]  /*0fe0*/  ISETP.GT.U32.AND P6, PT, R9.reuse, R28, PT ;  /* 0x0000001c0900720c */ /* 0x040fe20003fc4070 */
[----:B------:R-:W-:Y:S01]  /*0ff0*/  VIADD R39, R8, 0x26 ;  /* 0x0000002608277836 */ /* 0x000fe20000000000 */
[----:B------:R-:W-:Y:S01]  /*1000*/  ISETP.GT.U32.AND P2, PT, R9, R27, PT ;  /* 0x0000001b0900720c */ /* 0x000fe20003f44070 */
[----:B------:R-:W-:-:S03]  /*1010*/  IMAD.HI.U32 R30, R6, R32, RZ ;  /* 0x00000020061e7227 */ /* 0x000fc600078e00ff */
[----:B------:R-:W-:Y:S01]  /*1020*/  IABS R35, R39 ;  /* 0x0000002700237213 */ /* 0x000fe20000000000 */
[----:B------:R-:W-:Y:S02]  /*1030*/  @!P0 IMAD.IADD R29, R29, 0x1, -R9 ;  /* 0x000000011d1d8824 */ /* 0x000fe400078e0a09 */
[----:B------:R-:W-:Y:S02]  /*1040*/  IMAD.MOV R22, RZ, RZ, -R22 ;  /* 0x000000ffff167224 */ /* 0x000fe400078e0a16 */
[----:B------:R-:W-:Y:S01]  /*1050*/  @!P1 IMAD.MOV R17, RZ, RZ, -R17 ;  /* 0x000000ffff119224 */ /* 0x000fe200078e0a11 */
[----:B------:R-:W-:Y:S01]  /*1060*/  ISETP.GE.AND P1, PT, R34, RZ, PT ;  /* 0x000000ff2200720c */ /* 0x000fe20003f26270 */
[----:B------:R-:W-:Y:S01]  /*1070*/  IMAD.MOV R34, RZ, RZ, -R30 ;  /* 0x000000ffff227224 */ /* 0x000fe200078e0a1e */
[C---:B------:R-:W-:Y:S01]  /*1080*/  ISETP.GT.U32.AND P0, PT, R9.reuse, R29, PT ;  /* 0x0000001d0900720c */ /* 0x040fe20003f04070 */
[----:B------:R-:W-:Y:S02]  /*1090*/  IMAD R30, R9, R22, R31 ;  /* 0x00000016091e7224 */ /* 0x000fe400078e021f */
[----:B------:R-:W-:-:S02]  /*10a0*/  @!P6 IMAD.IADD R28, R28, 0x1, -R9 ;  /* 0x000000011c1ce824 */ /* 0x000fc400078e0a09 */
[----:B------:R-:W-:Y:S01]  /*10b0*/  IMAD.HI.U32 R22, R6, R35, RZ ;  /* 0x0000002306167227 */ /* 0x000fe200078e00ff */
[----:B------:R-:W-:-:S03]  /*10c0*/  ISETP.GT.U32.AND P6, PT, R9, R30, PT ;  /* 0x0000001e0900720c */ /* 0x000fc60003fc4070 */
[----:B------:R-:W-:Y:S02]  /*10d0*/  IMAD R31, R9, R34, R32 ;  /* 0x00000022091f7224 */ /* 0x000fe400078e0220 */
[----:B------:R-:W-:Y:S02]  /*10e0*/  VIADD R40, R8, 0x24 ;  /* 0x0000002408287836 */ /* 0x000fe40000000000 */
[----:B------:R-:W-:Y:S02]  /*10f0*/  IMAD.MOV R22, RZ, RZ, -R22 ;  /* 0x000000ffff167224 */ /* 0x000fe400078e0a16 */
[--C-:B------:R-:W-:Y:S01]  /*1100*/  @!P2 IMAD.IADD R27, R27, 0x1, -R9.reuse ;  /* 0x000000011b1ba824 */ /* 0x100fe200078e0a09 */
[----:B------:R-:W-:Y:S01]  /*1110*/  ISETP.GE.AND P2, PT, R36, RZ, PT ;  /* 0x000000ff2400720c */ /* 0x000fe20003f46270 */
[----:B------:R-:W-:Y:S01]  /*1120*/  VIADD R41, R8, 0x22 ;  /* 0x0000002208297836 */ /* 0x000fe20000000000 */
[----:B------:R-:W-:Y:S01]  /*1130*/  IABS R36, R40 ;  /* 0x0000002800247213 */ /* 0x000fe20000000000 */
[----:B------:R-:W-:Y:S01]  /*1140*/  @!P0 IMAD.IADD R29, R29, 0x1, -R9 ;  /* 0x000000011d1d8824 */ /* 0x000fe200078e0a09 */
[C---:B------:R-:W-:Y:S01]  /*1150*/  ISETP.GT.U32.AND P0, PT, R9.reuse, R31, PT ;  /* 0x0000001f0900720c */ /* 0x040fe20003f04070 */
[----:B------:R-:W-:Y:S01]  /*1160*/  IMAD R32, R9, R22, R35 ;  /* 0x0000001609207224 */ /* 0x000fe200078e0223 */
[----:B------:R-:W-:Y:S01]  /*1170*/  IABS R37, R41 ;  /* 0x0000002900257213 */ /* 0x000fe20000000000 */
[----:B------:R-:W-:-:S02]  /*1180*/  @!P6 IMAD.IADD R30, R30, 0x1, -R9 ;  /* 0x000000011e1ee824 */ /* 0x000fc400078e0a09 */
[----:B------:R-:W-:Y:S01]  /*1190*/  VIADD R43, R8, 0x20 ;  /* 0x00000020082b7836 */ /* 0x000fe20000000000 */
[----:B------:R-:W-:Y:S01]  /*11a0*/  ISETP.GT.U32.AND P6, PT, R9, R32, PT ;  /* 0x000000200900720c */ /* 0x000fe20003fc4070 */
[----:B------:R-:W-:-:S03]  /*11b0*/  IMAD.HI.U32 R22, R6, R36, RZ ;  /* 0x0000002406167227 */ /* 0x000fc600078e00ff */
[----:B------:R-:W-:Y:S01]  /*11c0*/  IABS R38, R43 ;  /* 0x0000002b00267213 */ /* 0x000fe20000000000 */
[----:B------:R-:W-:Y:S01]  /*11d0*/  @!P3 IMAD.MOV R27, RZ, RZ, -R27 ;  /* 0x000000ffff1bb224 */ /* 0x000fe200078e0a1b */
[----:B------:R-:W-:Y:S01]  /*11e0*/  ISETP.GT.U32.AND P3, PT, R9, R30, PT ;  /* 0x0000001e0900720c */ /* 0x000fe20003f64070 */
[----:B------:R-:W-:Y:S02]  /*11f0*/  IMAD.MOV R22, RZ, RZ, -R22 ;  /* 0x000000ffff167224 */ /* 0x000fe400078e0a16 */
[----:B------:R-:W-:-:S04]  /*1200*/  IMAD.HI.U32 R34, R6, R37, RZ ;  /* 0x0000002506227227 */ /* 0x000fc800078e00ff */
[----:B------:R-:W-:Y:S02]  /*1210*/  VIADD R44, R8, 0x1e ;  /* 0x0000001e082c7836 */ /* 0x000fe40000000000 */
[----:B------:R-:W-:Y:S01]  /*1220*/  @!P0 IMAD.IADD R31, R31, 0x1, -R9 ;  /* 0x000000011f1f8824 */ /* 0x000fe200078e0a09 */
[----:B------:R-:W-:Y:S01]  /*1230*/  ISETP.GE.AND P0, PT, R39, RZ, PT ;  /* 0x000000ff2700720c */ /* 0x000fe20003f06270 */
[----:B------:R-:W-:Y:S01]  /*1240*/  IMAD R22, R9, R22, R36 ;  /* 0x0000001609167224 */ /* 0x000fe200078e0224 */
[----:B------:R-:W-:Y:S01]  /*1250*/  IABS R39, R44 ;  /* 0x0000002c00277213 */ /* 0x000fe20000000000 */
[----:B------:R-:W-:Y:S02]  /*1260*/  IMAD.MOV R34, RZ, RZ, -R34 ;  /* 0x000000ffff227224 */ /* 0x000fe400078e0a22 */
[----:B------:R-:W-:-:S04]  /*1270*/  IMAD.HI.U32 R35, R6, R38, RZ ;  /* 0x0000002606237227 */ /* 0x000fc800078e00ff */
[----:B------:R-:W-:Y:S01]  /*1280*/  @!P6 IMAD.IADD R32, R32, 0x1, -R9 ;  /* 0x000000012020e824 */ /* 0x000fe200078e0a09 */
[C---:B------:R-:W-:Y:S01]  /*1290*/  ISETP.GT.U32.AND P6, PT, R9.reuse, R31, PT ;  /* 0x0000001f0900720c */ /* 0x040fe20003fc4070 */
[C---:B------:R-:W-:Y:S02]  /*12a0*/  IMAD R34, R9.reuse, R34, R37 ;  /* 0x0000002209227224 */ /* 0x040fe400078e0225 */
[----:B------:R-:W-:Y:S01]  /*12b0*/  @!P1 IMAD.MOV R29, RZ, RZ, -R29 ;  /* 0x000000ffff1d9224 */ /* 0x000fe200078e0a1d */
[C---:B------:R-:W-:Y:S01]  /*12c0*/  ISETP.GT.U32.AND P1, PT, R9.reuse, R22, PT ;  /* 0x000000160900720c */ /* 0x040fe20003f24070 */
[----:B------:R-:W-:Y:S02]  /*12d0*/  IMAD.MOV R35, RZ, RZ, -R35 ;  /* 0x000000ffff237224 */ /* 0x000fe400078e0a23 */
[----:B------:R-:W-:Y:S01]  /*12e0*/  @!P4 IMAD.MOV R28, RZ, RZ, -R28 ;  /* 0x000000ffff1cc224 */ /* 0x000fe200078e0a1c */
[C---:B------:R-:W-:Y:S01]  /*12f0*/  ISETP.GT.U32.AND P4, PT, R9.reuse, R32, PT ;  /* 0x000000200900720c */ /* 0x040fe20003f84070 */
[----:B------:R-:W-:Y:S01]  /*1300*/  @!P3 IMAD.IADD R30, R30, 0x1, -R9 ;  /* 0x000000011e1eb824 */ /* 0x000fe200078e0a09 */
[C---:B------:R-:W-:Y:S01]  /*1310*/  ISETP.GT.U32.AND P3, PT, R9.reuse, R34, PT ;  /* 0x000000220900720c */ /* 0x040fe20003f64070 */
[----:B------:R-:W-:-:S02]  /*1320*/  IMAD R36, R9, R35, R38 ;  /* 0x0000002309247224 */ /* 0x000fc400078e0226 */
[----:B------:R-:W-:Y:S02]  /*1330*/  IMAD.MOV.U32 R38, RZ, RZ, R39 ;  /* 0x000000ffff267224 */ /* 0x000fe400078e0027 */
[----:B------:R-:W-:Y:S01]  /*1340*/  @!P6 IMAD.IADD R31, R31, 0x1, -R9 ;  /* 0x000000011f1fe824 */ /* 0x000fe200078e0a09 */
[----:B------:R-:W-:Y:S01]  /*1350*/  ISETP.GT.U32.AND P6, PT, R9, R36, PT ;  /* 0x000000240900720c */ /* 0x000fe20003fc4070 */
[----:B------:R-:W-:-:S04]  /*1360*/  IMAD.HI.U32 R35, R6, R38, RZ ;  /* 0x0000002606237227 */ /* 0x000fc800078e00ff */
[----:B------:R-:W-:Y:S02]  /*1370*/  IMAD.MOV R35, RZ, RZ, -R35 ;  /* 0x000000ffff237224 */ /* 0x000fe400078e0a23 */
[--C-:B------:R-:W-:Y:S01]  /*1380*/  @!P1 IMAD.IADD R22, R22, 0x1, -R9.reuse ;  /* 0x0000000116169824 */ /* 0x100fe200078e0a09 */
[----:B------:R-:W-:Y:S01]  /*1390*/  ISETP.GE.AND P1, PT, R41, RZ, PT ;  /* 0x000000ff2900720c */ /* 0x000fe20003f26270 */
[----:B------:R-:W-:Y:S02]  /*13a0*/  VIADD R39, R8, 0x1c ;  /* 0x0000001c08277836 */ /* 0x000fe40000000000 */
[--C-:B------:R-:W-:Y:S01]  /*13b0*/  @!P4 IMAD.IADD R32, R32, 0x1, -R9.reuse ;  /* 0x000000012020c824 */ /* 0x100fe200078e0a09 */
[----:B------:R-:W-:Y:S01]  /*13c0*/  ISETP.GE.AND P4, PT, R40, RZ, PT ;  /* 0x000000ff2800720c */ /* 0x000fe20003f86270 */
[C---:B------:R-:W-:Y:S01]  /*13d0*/  IMAD R38, R9.reuse, R35, R38 ;  /* 0x0000002309267224 */ /* 0x040fe200078e0226 */
[----:B------:R-:W-:Y:S01]  /*13e0*/  IABS R40, R39 ;  /* 0x0000002700287213 */ /* 0x000fe20000000000 */
[----:B------:R-:W-:Y:S01]  /*13f0*/  @!P3 IMAD.IADD R34, R34, 0x1, -R9 ;  /* 0x000000012222b824 */ /* 0x000fe200078e0a09 */
[C---:B------:R-:W-:Y:S01]  /*1400*/  ISETP.GT.U32.AND P3, PT, R9.reuse, R22, PT ;  /* 0x000000160900720c */ /* 0x040fe20003f64070 */
[----:B------:R-:W-:Y:S01]  /*1410*/  @!P0 IMAD.MOV R32, RZ, RZ, -R32 ;  /* 0x000000ffff208224 */ /* 0x000fe200078e0a20 */
[----:B------:R-:W-:Y:S01]  /*1420*/  ISETP.GT.U32.AND P0, PT, R9, R38, PT ;  /* 0x000000260900720c */ /* 0x000fe20003f04070 */
[----:B------:R-:W-:-:S02]  /*1430*/  VIADD R45, R8, 0x1a ;  /* 0x0000001a082d7836 */ /* 0x000fc40000000000 */
[----:B------:R-:W-:-:S03]  /*1440*/  IMAD.HI.U32 R35, R6, R40, RZ ;  /* 0x0000002806237227 */ /* 0x000fc600078e00ff */
[----:B------:R-:W-:Y:S01]  /*1450*/  IABS R42, R45 ;  /* 0x0000002d002a7213 */ /* 0x000fe20000000000 */
[----:B------:R-:W-:Y:S01]  /*1460*/  @!P6 IMAD.IADD R36, R36, 0x1, -R9 ;  /* 0x000000012424e824 */ /* 0x000fe200078e0a09 */
[C---:B------:R-:W-:Y:S01]  /*1470*/  ISETP.GT.U32.AND P6, PT, R9.reuse, R34, PT ;  /* 0x000000220900720c */ /* 0x040fe20003fc4070 */
[----:B------:R-:W-:Y:S02]  /*1480*/  IMAD.MOV R35, RZ, RZ, -R35 ;  /* 0x000000ffff237224 */ /* 0x000fe400078e0a23 */
[--C-:B------:R-:W-:Y:S01]  /*1490*/  @!P3 IMAD.IADD R22, R22, 0x1, -R9.reuse ;  /* 0x000000011616b824 */ /* 0x100fe200078e0a09 */
[----:B------:R-:W-:Y:S01]  /*14a0*/  ISETP.GE.AND P3, PT, R44, RZ, PT ;  /* 0x000000ff2c00720c */ /* 0x000fe20003f66270 */
[----:B------:R-:W-:Y:S02]  /*14b0*/  IMAD R40, R9, R35, R40 ;  /* 0x0000002309287224 */ /* 0x000fe400078e0228 */
[----:B------:R-:W-:Y:S02]  /*14c0*/  IMAD.MOV.U32 R35, RZ, RZ, R22 ;  /* 0x000000ffff237224 */ /* 0x000fe400078e0016 */
[----:B------:R-:W-:-:S02]  /*14d0*/  @!P0 IMAD.IADD R38, R38, 0x1, -R9 ;  /* 0x0000000126268824 */ /* 0x000fc400078e0a09 */
[----:B------:R-:W-:-:S04]  /*14e0*/  IMAD.HI.U32 R37, R6, R42, RZ ;  /* 0x0000002a06257227 */ /* 0x000fc800078e00ff */
[----:B------:R-:W-:Y:S01]  /*14f0*/  @!P4 IMAD.MOV R35, RZ, RZ, -R35 ;  /* 0x000000ffff23c224 */ /* 0x000fe200078e0a23 */
[----:B------:R-:W-:Y:S01]  /*1500*/  ISETP.GT.U32.AND P4, PT, R9, R38, PT ;  /* 0x000000260900720c */ /* 0x000fe20003f84070 */
[----:B------:R-:W-:Y:S02]  /*1510*/  IMAD.MOV R37, RZ, RZ, -R37 ;  /* 0x000000ffff257224 */ /* 0x000fe400078e0a25 */
[----:B------:R-:W-:Y:S01]  /*1520*/  @!P6 IMAD.IADD R34, R34, 0x1, -R9 ;  /* 0x000000012222e824 */ /* 0x000fe200078e0a09 */
[----:B------:R-:W-:Y:S01]  /*1530*/  ISETP.GE.AND P6, PT, R39, RZ, PT ;  /* 0x000000ff2700720c */ /* 0x000fe20003fc6270 */
[C---:B------:R-:W-:Y:S02]  /*1540*/  IMAD R42, R9.reuse, R37, R42 ;  /* 0x00000025092a7224 */ /* 0x040fe400078e022a */
[----:B------:R-:W-:Y:S02]  /*1550*/  IMAD.MOV.U32 R37, RZ, RZ, R34 ;  /* 0x000000ffff257224 */ /* 0x000fe400078e0022 */
[----:B------:R-:W-:Y:S01]  /*1560*/  @!P5 IMAD.MOV R30, RZ, RZ, -R30 ;  /* 0x000000ffff1ed224 */ /* 0x000fe200078e0a1e */
[C---:B------:R-:W-:Y:S01]  /*1570*/  ISETP.GT.U32.AND P5, PT, R9.reuse, R36, PT ;  /* 0x000000240900720c */ /* 0x040fe20003fa4070 */
[----:B------:R-:W-:Y:S01]  /*1580*/  @!P1 IMAD.MOV R37, RZ, RZ, -R37 ;  /* 0x000000ffff259224 */ /* 0x000fe200078e0a25 */
[----:B------:R-:W-:Y:S01]  /*1590*/  ISETP.GT.U32.AND P1, PT, R9, R40, PT ;  /* 0x000000280900720c */ /* 0x000fe20003f24070 */
[----:B------:R-:W-:Y:S01]  /*15a0*/  @!P2 IMAD.MOV R31, RZ, RZ, -R31 ;  /* 0x000000ffff1fa224 */ /* 0x000fe200078e0a1f */
[----:B------:R-:W-:Y:S01]  /*15b0*/  ISETP.GE.AND P2, PT, R43, RZ, PT ;  /* 0x000000ff2b00720c */ /* 0x000fe20003f46270 */
[----:B------:R-:W-:Y:S01]  /*15c0*/  @!P4 IMAD.IADD R38, R38, 0x1, -R9 ;  /* 0x000000012626c824 */ /* 0x000fe200078e0a09 */
[----:B------:R-:W-:Y:S01]  /*15d0*/  ISETP.GT.U32.AND P4, PT, R9, R42, PT ;  /* 0x0000002a0900720c */ /* 0x000fe20003f84070 */
[----:B------:R-:W-:-:S02]  /*15e0*/  VIADD R39, R8, 0x18 ;  /* 0x0000001808277836 */ /* 0x000fc40000000000 */
[C---:B------:R-:W-:Y:S02]  /*15f0*/  VIADD R22, R8.reuse, 0x16 ;  /* 0x0000001608167836 */ /* 0x040fe40000000000 */
[----:B------:R-:W-:Y:S01]  /*1600*/  VIADD R47, R8, 0x12 ;  /* 0x00000012082f7836 */ /* 0x000fe20000000000 */
[----:B------:R-:W-:Y:S01]  /*1610*/  IABS R41, R39 ;  /* 0x0000002700297213 */ /* 0x000fe20000000000 */
[--C-:B------:R-:W-:Y:S01]  /*1620*/  @!P5 IMAD.IADD R36, R36, 0x1, -R9.reuse ;  /* 0x000000012424d824 */ /* 0x100fe200078e0a09 */
[----:B------:R-:W-:Y:S01]  /*1630*/  IABS R43, R22 ;  /* 0x00000016002b7213 */ /* 0x000fe20000000000 */
[--C-:B------:R-:W-:Y:S01]  /*1640*/  @!P1 IMAD.IADD R40, R40, 0x1, -R9.reuse ;  /* 0x0000000128289824 */ /* 0x100fe200078e0a09 */
[----:B------:R-:W-:Y:S01]  /*1650*/  ISETP.GE.AND P5, PT, R45, RZ, PT ;  /* 0x000000ff2d00720c */ /* 0x000fe20003fa6270 */
[----:B------:R-:W-:Y:S01]  /*1660*/  @!P2 IMAD.MOV R36, RZ, RZ, -R36 ;  /* 0x000000ffff24a224 */ /* 0x000fe200078e0a24 */
[----:B------:R-:W-:Y:S01]  /*1670*/  ISETP.GE.AND P2, PT, R22, RZ, PT ;  /* 0x000000ff1600720c */ /* 0x000fe20003f46270 */
[----:B------:R-:W-:Y:S01]  /*1680*/  @!P4 IMAD.IADD R42, R42, 0x1, -R9 ;  /* 0x000000012a2ac824 */ /* 0x000fe200078e0a09 */
[----:B------:R-:W-:Y:S01]  /*1690*/  ISETP.GT.U32.AND P1, PT, R9, R40, PT ;  /* 0x000000280900720c */ /* 0x000fe20003f24070 */
[----:B------:R-:W-:Y:S01]  /*16a0*/  IMAD.HI.U32 R22, R6, R41, RZ ;  /* 0x0000002906167227 */ /* 0x000fe200078e00ff */
[----:B------:R-:W-:-:S02]  /*16b0*/  ISETP.GE.AND P0, PT, R39, RZ, PT ;  /* 0x000000ff2700720c */ /* 0x000fc40003f06270 */
[----:B------:R-:W-:Y:S01]  /*16c0*/  ISETP.GT.U32.AND P4, PT, R9, R42, PT ;  /* 0x0000002a0900720c */ /* 0x000fe20003f84070 */
[----:B------:R-:W-:Y:S01]  /*16d0*/  IMAD.HI.U32 R34, R6, R43, RZ ;  /* 0x0000002b06227227 */ /* 0x000fe200078e00ff */
[----:B------:R-:W-:-:S03]  /*16e0*/  IABS R46, R47 ;  /* 0x0000002f002e7213 */ /* 0x000fc60000000000 */
[----:B------:R-:W-:Y:S02]  /*16f0*/  IMAD.MOV R22, RZ, RZ, -R22 ;  /* 0x000000ffff167224 */ /* 0x000fe400078e0a16 */
[----:B------:R-:W-:Y:S02]  /*1700*/  IMAD.MOV R34, RZ, RZ, -R34 ;  /* 0x000000ffff227224 */ /* 0x000fe400078e0a22 */
[C---:B------:R-:W-:Y:S02]  /*1710*/  IMAD R22, R9.reuse, R22, R41 ;  /* 0x0000001609167224 */ /* 0x040fe400078e0229 */
[----:B------:R-:W-:Y:S02]  /*1720*/  VIADD R45, R8, 0x14 ;  /* 0x00000014082d7836 */ /* 0x000fe40000000000 */
[C---:B------:R-:W-:Y:S02]  /*1730*/  IMAD R34, R9.reuse, R34, R43 ;  /* 0x0000002209227224 */ /* 0x040fe400078e022b */
[--C-:B------:R-:W-:Y:S01]  /*1740*/  @!P1 IMAD.IADD R40, R40, 0x1, -R9.reuse ;  /* 0x0000000128289824 */ /* 0x100fe200078e0a09 */
[C---:B------:R-:W-:Y:S01]  /*1750*/  ISETP.GT.U32.AND P1, PT, R9.reuse, R22, PT ;  /* 0x000000160900720c */ /* 0x040fe20003f24070 */
[----:B------:R-:W-:Y:S01]  /*1760*/  @!P4 IMAD.IADD R42, R42, 0x1, -R9 ;  /* 0x000000012a2ac824 */ /* 0x000fe200078e0a09 */
[----:B------:R-:W-:Y:S01]  /*1770*/  IABS R44, R45 ;  /* 0x0000002d002c7213 */ /* 0x000fe20000000000 */
[----:B------:R-:W-:Y:S01]  /*1780*/  IMAD.HI.U32 R41, R6, R46, RZ ;  /* 0x0000002e06297227 */ /* 0x000fe200078e00ff */
[----:B------:R-:W-:-:S03]  /*1790*/  ISETP.GT.U32.AND P4, PT, R9, R34, PT ;  /* 0x000000220900720c */ /* 0x000fc60003f84070 */
[----:B------:R-:W-:-:S04]  /*17a0*/  IMAD.HI.U32 R39, R6, R44, RZ ;  /* 0x0000002c06277227 */ /* 0x000fc800078e00ff */
[----:B------:R-:W-:Y:S02]  /*17b0*/  IMAD.MOV R39, RZ, RZ, -R39 ;  /* 0x000000ffff277224 */ /* 0x000fe400078e0a27 */
[--C-:B------:R-:W-:Y:S02]  /*17c0*/  @!P1 IMAD.IADD R22, R22, 0x1, -R9.reuse ;  /* 0x0000000116169824 */ /* 0x100fe400078e0a09 */
[C---:B------:R-:W-:Y:S02]  /*17d0*/  IMAD R44, R9.reuse, R39, R44 ;  /* 0x00000027092c7224 */ /* 0x040fe400078e022c */
[----:B------:R-:W-:Y:S01]  /*17e0*/  @!P4 IMAD.IADD R34, R34, 0x1, -R9 ;  /* 0x000000012222c824 */ /* 0x000fe200078e0a09 */
[C---:B------:R-:W-:Y:S01]  /*17f0*/  ISETP.GT.U32.AND P4, PT, R9.reuse, R22, PT ;  /* 0x000000160900720c */ /* 0x040fe20003f84070 */
[----:B------:R-:W-:Y:S01]  /*1800*/  VIADD R43, R8, 0x10 ;  /* 0x00000010082b7836 */ /* 0x000fe20000000000 */
[----:B------:R-:W-:Y:S01]  /*1810*/  ISETP.GT.U32.AND P1, PT, R9, R44, PT ;  /* 0x0000002c0900720c */ /* 0x000fe20003f24070 */
[----:B------:R-:W-:-:S02]  /*1820*/  IMAD.MOV R41, RZ, RZ, -R41 ;  /* 0x000000ffff297224 */ /* 0x000fc400078e0a29 */
[C---:B------:R-:W-:Y:S01]  /*1830*/  VIADD R51, R8.reuse, 0xc ;  /* 0x0000000c08337836 */ /* 0x040fe20000000000 */
[----:B------:R-:W-:Y:S01]  /*1840*/  IABS R48, R43 ;  /* 0x0000002b00307213 */ /* 0x000fe20000000000 */
[----:B------:R-:W-:Y:S02]  /*1850*/  IMAD R46, R9, R41, R46 ;  /* 0x00000029092e7224 */ /* 0x000fe400078e022e */
[----:B------:R-:W-:Y:S01]  /*1860*/  VIADD R49, R8, 0xe ;  /* 0x0000000e08317836 */ /* 0x000fe20000000000 */
[----:B------:R-:W-:Y:S01]  /*1870*/  IABS R52, R51 ;  /* 0x0000003300347213 */ /* 0x000fe20000000000 */
[----:B------:R-:W-:-:S03]  /*1880*/  IMAD.HI.U32 R39, R6, R48, RZ ;  /* 0x0000003006277227 */ /* 0x000fc600078e00ff */
[----:B------:R-:W-:Y:S01]  /*1890*/  IABS R50, R49 ;  /* 0x0000003100327213 */ /* 0x000fe20000000000 */
[----:B------:R-:W-:Y:S01]  /*18a0*/  @!P3 IMAD.MOV R38, RZ, RZ, -R38 ;  /* 0x000000ffff26b224 */ /* 0x000fe200078e0a26 */
[C---:B------:R-:W-:Y:S01]  /*18b0*/  ISETP.GT.U32.AND P3, PT, R9.reuse, R34, PT ;  /* 0x000000220900720c */ /* 0x040fe20003f64070 */
[--C-:B------:R-:W-:Y:S01]  /*18c0*/  @!P4 IMAD.IADD R22, R22, 0x1, -R9.reuse ;  /* 0x000000011616c824 */ /* 0x100fe200078e0a09 */
[C---:B------:R-:W-:Y:S01]  /*18d0*/  ISETP.GT.U32.AND P4, PT, R9.reuse, R46, PT ;  /* 0x0000002e0900720c */ /* 0x040fe20003f84070 */
[----:B------:R-:W-:Y:S02]  /*18e0*/  @!P1 IMAD.IADD R44, R44, 0x1, -R9 ;  /* 0x000000012c2c9824 */ /* 0x000fe400078e0a09 */
[----:B------:R-:W-:Y:S02]  /*18f0*/  IMAD.MOV R39, RZ, RZ, -R39 ;  /* 0x000000ffff277224 */ /* 0x000fe400078e0a27 */
[----:B------:R-:W-:Y:S01]  /*1900*/  IMAD.HI.U32 R41, R6, R52, RZ ;  /* 0x0000003406297227 */ /* 0x000fe200078e00ff */
[----:B------:R-:W-:-:S03]  /*1910*/  ISETP.GT.U32.AND P1, PT, R9, R44, PT ;  /* 0x0000002c0900720c */ /* 0x000fc60003f24070 */
[C---:B------:R-:W-:Y:S02]  /*1920*/  VIADD R53, R8.reuse, 0xa ;  /* 0x0000000a08357836 */ /* 0x040fe40000000000 */
[----:B------:R-:W-:Y:S02]  /*1930*/  VIADD R55, R8, 0x8 ;  /* 0x0000000808377836 */ /* 0x000fe40000000000 */
[----:B------:R-:W-:Y:S01]  /*1940*/  IMAD R48, R9, R39, R48 ;  /* 0x0000002709307224 */ /* 0x000fe200078e0230 */
[----:B------:R-:W-:Y:S01]  /*1950*/  IABS R54, R53 ;  /* 0x0000003500367213 */ /* 0x000fe20000000000 */
[----:B------:R-:W-:Y:S01]  /*1960*/  IMAD.MOV R41, RZ, RZ, -R41 ;  /* 0x000000ffff297224 */ /* 0x000fe200078e0a29 */
[----:B------:R-:W-:Y:S01]  /*1970*/  IABS R56, R55 ;  /* 0x0000003700387213 */ /* 0x000fe20000000000 */
[----:B------:R-:W-:-:S04]  /*1980*/  IMAD.HI.U32 R39, R6, R50, RZ ;  /* 0x0000003206277227 */ /* 0x000fc800078e00ff */
[C---:B------:R-:W-:Y:S02]  /*1990*/  IMAD R52, R9.reuse, R41, R52 ;  /* 0x0000002909347224 */ /* 0x040fe400078e0234 */
[----:B------:R-:W-:Y:S02]  /*19a0*/  IMAD.MOV R39, RZ, RZ, -R39 ;  /* 0x000000ffff277224 */ /* 0x000fe400078e0a27 */
[--C-:B------:R-:W-:Y:S01]  /*19b0*/  @!P3 IMAD.IADD R34, R34, 0x1, -R9.reuse ;  /* 0x000000012222b824 */ /* 0x100fe200078e0a09 */
[C---:B------:R-:W-:Y:S01]  /*19c0*/  ISETP.GT.U32.AND P3, PT, R9.reuse, R48, PT ;  /* 0x000000300900720c */ /* 0x040fe20003f64070 */
[----:B------:R-:W-:Y:S01]  /*19d0*/  @!P4 IMAD.IADD R46, R46, 0x1, -R9 ;  /* 0x000000012e2ec824 */ /* 0x000fe200078e0a09 */
[C---:B------:R-:W-:Y:S01]  /*19e0*/  ISETP.GT.U32.AND P4, PT, R9.reuse, R52, PT ;  /* 0x000000340900720c */ /* 0x040fe20003f84070 */
[----:B------:R-:W-:Y:S02]  /*19f0*/  IMAD R50, R9, R39, R50 ;  /* 0x0000002709327224 */ /* 0x000fe400078e0232 */
[----:B------:R-:W-:-:S04]  /*1a00*/  IMAD.HI.U32 R39, R6, R54, RZ ;  /* 0x0000003606277227 */ /* 0x000fc800078e00ff */
[----:B------:R-:W-:-:S04]  /*1a10*/  IMAD.HI.U32 R41, R6, R56, RZ ;  /* 0x0000003806297227 */ /* 0x000fc800078e00ff */
[----:B------:R-:W-:Y:S01]  /*1a20*/  @!P1 IMAD.IADD R44, R44, 0x1, -R9 ;  /* 0x000000012c2c9824 */ /* 0x000fe200078e0a09 */
[C---:B------:R-:W-:Y:S01]  /*1a30*/  ISETP.GT.U32.AND P1, PT, R9.reuse, R50, PT ;  /* 0x000000320900720c */ /* 0x040fe20003f24070 */
[----:B------:R-:W-:Y:S02]  /*1a40*/  IMAD.MOV R39, RZ, RZ, -R39 ;  /* 0x000000ffff277224 */ /* 0x000fe400078e0a27 */
[----:B------:R-:W-:Y:S02]  /*1a50*/  IMAD.MOV R41, RZ, RZ, -R41 ;  /* 0x000000ffff297224 */ /* 0x000fe400078e0a29 */
[C---:B------:R-:W-:Y:S02]  /*1a60*/  IMAD R54, R9.reuse, R39, R54 ;  /* 0x0000002709367224 */ /* 0x040fe400078e0236 */
[----:B------:R-:W-:Y:S02]  /*1a70*/  IMAD R56, R9, R41, R56 ;  /* 0x0000002909387224 */ /* 0x000fe400078e0238 */
[----:B------:R-:W-:-:S02]  /*1a80*/  VIADD R57, R8, 0x6 ;  /* 0x0000000608397836 */ /* 0x000fc40000000000 */
[--C-:B------:R-:W-:Y:S01]  /*1a90*/  @!P3 IMAD.IADD R48, R48, 0x1, -R9.reuse ;  /* 0x000000013030b824 */ /* 0x100fe200078e0a09 */
[C---:B------:R-:W-:Y:S01]  /*1aa0*/  ISETP.GT.U32.AND P3, PT, R9.reuse, R54, PT ;  /* 0x000000360900720c */ /* 0x040fe20003f64070 */
[--C-:B------:R-:W-:Y:S01]  /*1ab0*/  @!P4 IMAD.IADD R52, R52, 0x1, -R9.reuse ;  /* 0x000000013434c824 */ /* 0x100fe200078e0a09 */
[----:B------:R-:W-:Y:S01]  /*1ac0*/  ISETP.GT.U32.AND P4, PT, R9, R56, PT ;  /* 0x000000380900720c */ /* 0x000fe20003f84070 */
[----:B------:R-:W-:Y:S01]  /*1ad0*/  VIADD R59, R8, 0x4 ;  /* 0x00000004083b7836 */ /* 0x000fe20000000000 */
[----:B------:R-:W-:Y:S01]  /*1ae0*/  IABS R58, R57 ;  /* 0x00000039003a7213 */ /* 0x000fe20000000000 */
[----:B------:R-:W-:Y:S01]  /*1af0*/  @!P1 IMAD.IADD R50, R50, 0x1, -R9 ;  /* 0x0000000132329824 */ /* 0x000fe200078e0a09 */
[C---:B------:R-:W-:Y:S01]  /*1b00*/  ISETP.GE.AND P1, PT, R8.reuse, RZ, PT ;  /* 0x000000ff0800720c */ /* 0x040fe20003f26270 */
[----:B------:R-:W-:Y:S01]  /*1b10*/  VIADD R61, R8, 0x2 ;  /* 0x00000002083d7836 */ /* 0x000fe20000000000 */
[----:B------:R-:W-:Y:S01]  /*1b20*/  IABS R60, R59 ;  /* 0x0000003b003c7213 */ /* 0x000fe20000000000 */
[----:B------:R-:W-:-:S03]  /*1b30*/  IMAD.HI.U32 R8, R6, R58, RZ ;  /* 0x0000003a06087227 */ /* 0x000fc600078e00ff */
[----:B------:R-:W-:Y:S01]  /*1b40*/  IABS R62, R61 ;  /* 0x0000003d003e7213 */ /* 0x000fe20000000000 */
[----:B------:R-:W-:Y:S01]  /*1b50*/  @!P5 IMAD.MOV R42, RZ, RZ, -R42 ;  /* 0x000000ffff2ad224 */ /* 0x000fe200078e0a2a */
[----:B------:R-:W-:Y:S01]  /*1b60*/  ISETP.GT.U32.AND P5, PT, R9, R48, PT ;  /* 0x000000300900720c */ /* 0x000fe20003fa4070 */
[----:B------:R-:W-:-:S04]  /*1b70*/  IMAD.HI.U32 R39, R6, R60, RZ ;  /* 0x0000003c06277227 */ /* 0x000fc800078e00ff */
[----:B------:R-:W-:Y:S02]  /*1b80*/  IMAD.MOV R41, RZ, RZ, -R8 ;  /* 0x000000ffff297224 */ /* 0x000fe400078e0a08 */
[----:B------:R-:W-:-:S04]  /*1b90*/  IMAD.HI.U32 R8, R6, R64, RZ ;  /* 0x0000004006087227 */ /* 0x000fc800078e00ff */
[--C-:B------:R-:W-:Y:S01]  /*1ba0*/  @!P3 IMAD.IADD R54, R54, 0x1, -R9.reuse ;  /* 0x000000013636b824 */ /* 0x100fe200078e0a09 */
[----:B------:R-:W-:Y:S01]  /*1bb0*/  ISETP.GE.AND P3, PT, R45, RZ, PT ;  /* 0x000000ff2d00720c */ /* 0x000fe20003f66270 */
[----:B------:R-:W-:Y:S01]  /*1bc0*/  @!P4 IMAD.IADD R56, R56, 0x1, -R9 ;  /* 0x000000013838c824 */ /* 0x000fe200078e0a09 */
[C---:B------:R-:W-:Y:S01]  /*1bd0*/  ISETP.GT.U32.AND P4, PT, R9.reuse, R46, PT ;  /* 0x0000002e0900720c */ /* 0x040fe20003f84070 */
[----:B------:R-:W-:Y:S02]  /*1be0*/  IMAD.MOV R39, RZ, RZ, -R39 ;  /* 0x000000ffff277224 */ /* 0x000fe400078e0a27 */
[----:B------:R-:W-:Y:S02]  /*1bf0*/  IMAD.MOV R8, RZ, RZ, -R8 ;  /* 0x000000ffff087224 */ /* 0x000fe400078e0a08 */
[C---:B------:R-:W-:Y:S02]  /*1c00*/  IMAD R60, R9.reuse, R39, R60 ;  /* 0x00000027093c7224 */ /* 0x040fe400078e023c */
[----:B------:R-:W-:Y:S01]  /*1c10*/  @!P6 IMAD.MOV R40, RZ, RZ, -R40 ;  /* 0x000000ffff28e224 */ /* 0x000fe200078e0a28 */
[----:B------:R-:W-:Y:S01]  /*1c20*/  ISETP.GT.U32.AND P6, PT, R9, R54, PT ;  /* 0x000000360900720c */ /* 0x000fe20003fc4070 */
[----:B------:R-:W-:-:S02]  /*1c30*/  IMAD.MOV.U32 R39, RZ, RZ, R22 ;  /* 0x000000ffff277224 */ /* 0x000fc400078e0016 */
[----:B------:R-:W-:Y:S01]  /*1c40*/  IMAD R64, R9, R8, R64 ;  /* 0x0000000809407224 */ /* 0x000fe200078e0240 */
[----:B------:R-:W-:Y:S01]  /*1c50*/  SHF.R.S32.HI R8, RZ, 0x2, R0 ;  /* 0x00000002ff087819 */ /* 0x000fe20000011400 */
[----:B------:R-:W-:-:S03]  /*1c60*/  IMAD.HI.U32 R6, R6, R62, RZ ;  /* 0x0000003e06067227 */ /* 0x000fc600078e00ff */
[----:B------:R-:W-:Y:S01]  /*1c70*/  SGXT R8, R8, 0x1 ;  /* 0x000000010808781a */ /* 0x000fe20000000200 */
[C---:B------:R-:W-:Y:S02]  /*1c80*/  IMAD R58, R9.reuse, R41, R58 ;  /* 0x00000029093a7224 */ /* 0x040fe400078e023a */
[----:B------:R-:W-:Y:S01]  /*1c90*/  IMAD.MOV.U32 R41, RZ, RZ, R34 ;  /* 0x000000ffff297224 */ /* 0x000fe200078e0022 */
[----:B------:R-:W-:Y:S01]  /*1ca0*/  LOP3.LUT R34, RZ, R33, RZ, 0x33, !PT ;  /* 0x00000021ff227212 */ /* 0x000fe200078e33ff */
[----:B------:R-:W-:Y:S01]  /*1cb0*/  @!P0 IMAD.MOV R39, RZ, RZ, -R39 ;  /* 0x000000ffff278224 */ /* 0x000fe200078e0a27 */
[C---:B------:R-:W-:Y:S01]  /*1cc0*/  ISETP.GT.U32.AND P0, PT, R9.reuse, R50, PT ;  /* 0x000000320900720c */ /* 0x040fe20003f04070 */
[----:B------:R-:W-:Y:S01]  /*1cd0*/  @!P5 IMAD.IADD R48, R48, 0x1, -R9 ;  /* 0x000000013030d824 */ /* 0x000fe200078e0a09 */
[C---:B------:R-:W-:Y:S01]  /*1ce0*/  ISETP.GT.U32.AND P5, PT, R9.reuse, R64, PT ;  /* 0x000000400900720c */ /* 0x040fe20003fa4070 */
[----:B------:R-:W-:Y:S02]  /*1cf0*/  IMAD.MOV R6, RZ, RZ, -R6 ;  /* 0x000000ffff067224 */ /* 0x000fe400078e0a06 */
[----:B------:R-:W-:Y:S01]  /*1d00*/  @!P2 IMAD.MOV R41, RZ, RZ, -R41 ;  /* 0x000000ffff29a224 */ /* 0x000fe200078e0a29 */
[C---:B------:R-:W-:Y:S01]  /*1d10*/  ISETP.GT.U32.AND P2, PT, R9.reuse, R52, PT ;  /* 0x000000340900720c */ /* 0x040fe20003f44070 */
[----:B------:R-:W-:Y:S01]  /*1d20*/  @!P3 IMAD.MOV R44, RZ, RZ, -R44 ;  /* 0x000000ffff2cb224 */ /* 0x000fe200078e0a2c */
[C---:B------:R-:W-:Y:S01]  /*1d30*/  ISETP.GT.U32.AND P3, PT, R9.reuse, R56, PT ;  /* 0x000000380900720c */ /* 0x040fe20003f64070 */
[----:B------:R-:W-:Y:S01]  /*1d40*/  @!P4 IMAD.IADD R46, R46, 0x1, -R9 ;  /* 0x000000012e2ec824 */ /* 0x000fe200078e0a09 */
[C---:B------:R-:W-:Y:S01]  /*1d50*/  ISETP.GT.U32.AND P4, PT, R9.reuse, R58, PT ;  /* 0x0000003a0900720c */ /* 0x040fe20003f84070 */
[----:B------:R-:W-:-:S02]  /*1d60*/  IMAD R62, R9, R6, R62 ;  /* 0x00000006093e7224 */ /* 0x000fc400078e023e */
[--C-:B------:R-:W-:Y:S02]  /*1d70*/  @!P6 IMAD.IADD R54, R54, 0x1, -R9.reuse ;  /* 0x000000013636e824 */ /* 0x100fe400078e0a09 */
[--C-:B------:R-:W-:Y:S01]  /*1d80*/  @!P0 IMAD.IADD R50, R50, 0x1, -R9.reuse ;  /* 0x0000000132328824 */ /* 0x100fe200078e0a09 */
[C---:B------:R-:W-:Y:S01]  /*1d90*/  ISETP.GT.U32.AND P6, PT, R9.reuse, R62, PT ;  /* 0x0000003e0900720c */ /* 0x040fe20003fc4070 */
[--C-:B------:R-:W-:Y:S01]  /*1da0*/  @!P5 IMAD.IADD R64, R64, 0x1, -R9.reuse ;  /* 0x000000014040d824 */ /* 0x100fe200078e0a09 */
[----:B------:R-:W-:Y:S01]  /*1db0*/  ISETP.GT.U32.AND P0, PT, R9, R60, PT ;  /* 0x0000003c0900720c */ /* 0x000fe20003f04070 */
[--C-:B------:R-:W-:Y:S01]  /*1dc0*/  @!P2 IMAD.IADD R52, R52, 0x1, -R9.reuse ;  /* 0x000000013434a824 */ /* 0x100fe200078e0a09 */
[----:B------:R-:W-:Y:S01]  /*1dd0*/  ISETP.GE.AND P5, PT, R51, RZ, PT ;  /* 0x000000ff3300720c */ /* 0x000fe20003fa6270 */
[--C-:B------:R-:W-:Y:S01]  /*1de0*/  @!P3 IMAD.IADD R56, R56, 0x1, -R9.reuse ;  /* 0x000000013838b824 */ /* 0x100fe200078e0a09 */
[----:B------:R-:W-:Y:S01]  /*1df0*/  ISETP.GE.AND P2, PT, R47, RZ, PT ;  /* 0x000000ff2f00720c */ /* 0x000fe20003f46270 */
[--C-:B------:R-:W-:Y:S01]  /*1e00*/  @!P4 IMAD.IADD R58, R58, 0x1, -R9.reuse ;  /* 0x000000013a3ac824 */ /* 0x100fe200078e0a09 */
[----:B------:R-:W-:Y:S01]  /*1e10*/  ISETP.GE.AND P3, PT, R43, RZ, PT ;  /* 0x000000ff2b00720c */ /* 0x000fe20003f66270 */
[C---:B------:R-:W-:Y:S01]  /*1e20*/  IMAD.SHL.U32 R6, R0.reuse, 0x20, RZ ;  /* 0x0000002000067824 */ /* 0x040fe200078e00ff */
[----:B------:R-:W-:Y:S01]  /*1e30*/  ISETP.GE.AND P4, PT, R49, RZ, PT ;  /* 0x000000ff3100720c */ /* 0x000fe20003f86270 */
[----:B------:R-:W-:Y:S01]  /*1e40*/  IMAD.SHL.U32 R22, R0, 0x2, RZ ;  /* 0x0000000200167824 */ /* 0x000fe200078e00ff */
[----:B------:R-:W-:Y:S01]  /*1e50*/  LOP3.LUT R43, R8, 0x90, RZ, 0xc0, !PT ;  /* 0x00000090082b7812 */ /* 0x000fe200078ec0ff */
[--C-:B------:R-:W-:Y:S01]  /*1e60*/  @!P6 IMAD.IADD R62, R62, 0x1, -R9.reuse ;  /* 0x000000013e3ee824 */ /* 0x100fe200078e0a09 */
[----:B------:R-:W-:Y:S01]  /*1e70*/  ISETP.GE.AND P6, PT, R55, RZ, PT ;  /* 0x000000ff3700720c */ /* 0x000fe20003fc6270 */
[--C-:B------:R-:W-:Y:S01]  /*1e80*/  @!P0 IMAD.IADD R60, R60, 0x1, -R9.reuse ;  /* 0x000000013c3c8824 */ /* 0x100fe200078e0a09 */
[----:B------:R-:W-:Y:S01]  /*1e90*/  LOP3.LUT R43, R43, 0x60, R6, 0xf8, !PT ;  /* 0x000000602b2b7812 */ /* 0x000fe200078ef806 */
[----:B------:R-:W-:Y:S01]  /*1ea0*/  @!P5 IMAD.MOV R52, RZ, RZ, -R52 ;  /* 0x000000ffff34d224 */ /* 0x000fe200078e0a34 */
[C---:B------:R-:W-:Y:S01]  /*1eb0*/  ISETP.GT.U32.AND P5, PT, R9.reuse, R62, PT ;  /* 0x0000003e0900720c */ /* 0x040fe20003fa4070 */
[----:B------:R-:W-:Y:S01]  /*1ec0*/  @!P2 IMAD.MOV R46, RZ, RZ, -R46 ;  /* 0x000000ffff2ea224 */ /* 0x000fe200078e0a2e */
[C---:B------:R-:W-:Y:S01]  /*1ed0*/  ISETP.GT.U32.AND P2, PT, R9.reuse, R58, PT ;  /* 0x0000003a0900720c */ /* 0x040fe20003f44070 */
[----:B------:R-:W-:Y:S01]  /*1ee0*/  @!P3 IMAD.MOV R48, RZ, RZ, -R48 ;  /* 0x000000ffff30b224 */ /* 0x000fe200078e0a30 */
[C---:B------:R-:W-:Y:S01]  /*1ef0*/  ISETP.GT.U32.AND P3, PT, R9.reuse, R64, PT ;  /* 0x000000400900720c */ /* 0x040fe20003f64070 */
[----:B------:R-:W-:Y:S01]  /*1f00*/  @!P4 IMAD.MOV R50, RZ, RZ, -R50 ;  /* 0x000000ffff32c224 */ /* 0x000fe200078e0a32 */
[----:B------:R-:W-:Y:S01]  /*1f10*/  ISETP.GT.U32.AND P4, PT, R9, R60, PT ;  /* 0x0000003c0900720c */ /* 0x000fe20003f84070 */
[----:B------:R-:W-:Y:S01]  /*1f20*/  IMAD.SHL.U32 R6, R0, 0x10, RZ ;  /* 0x0000001000067824 */ /* 0x000fe200078e00ff */
[----:B------:R-:W-:Y:S01]  /*1f30*/  LOP3.LUT R43, R43, 0x10, R22, 0x78, !PT ;  /* 0x000000102b2b7812 */ /* 0x000fe200078e7816 */
[----:B------:R-:W-:Y:S01]  /*1f40*/  @!P6 IMAD.MOV R56, RZ, RZ, -R56 ;  /* 0x000000ffff38e224 */ /* 0x000fe200078e0a38 */
[----:B------:R-:W-:Y:S01]  /*1f50*/  ISETP.GE.AND P0, PT, R53, RZ, PT ;  /* 0x000000ff3500720c */ /* 0x000fe20003f06270 */
[----:B------:R-:W-:Y:S01]  /*1f60*/  IMAD R7, R7, UR7, RZ ;  /* 0x0000000707077c24 */ /* 0x000fe2000f8e02ff */
[----:B------:R-:W-:Y:S01]  /*1f70*/  LOP3.LUT R8, R6, 0x100, RZ, 0xc0, !PT ;  /* 0x0000010006087812 */ /* 0x000fe200078ec0ff */
[--C-:B------:R-:W-:Y:S01]  /*1f80*/  @!P5 IMAD.IADD R62, R62, 0x1, -R9.reuse ;  /* 0x000000013e3ed824 */ /* 0x100fe200078e0a09 */
[----:B------:R-:W-:Y:S01]  /*1f90*/  ISETP.NE.AND P5, PT, R33, RZ, PT ;  /* 0x000000ff2100720c */ /* 0x000fe20003fa5270 */
[--C-:B------:R-:W-:Y:S01]  /*1fa0*/  @!P2 IMAD.IADD R58, R58, 0x1, -R9.reuse ;  /* 0x000000013a3aa824 */ /* 0x100fe200078e0a09 */
[----:B------:R-:W-:Y:S01]  /*1fb0*/  IADD3 R8, R43, UR4, R8 ;  /* 0x000000042b087c10 */ /* 0x000fe2000fffe008 */
[--C-:B------:R-:W-:Y:S01]  /*1fc0*/  @!P3 IMAD.IADD R64, R64, 0x1, -R9.reuse ;  /* 0x000000014040b824 */ /* 0x100fe200078e0a09 */
[----:B------:R-:W0:Y:S01]  /*1fd0*/  LDC R43, c[0x0][0x240] ;  /* 0x00009000ff2b7b82 */ /* 0x000e220000000800 */
[----:B------:R-:W-:Y:S01]  /*1fe0*/  @!P4 IMAD.IADD R60, R60, 0x1, -R9 ;  /* 0x000000013c3cc824 */ /* 0x000fe200078e0a09 */
[C---:B------:R-:W-:Y:S01]  /*1ff0*/  SEL R9, R34.reuse, R12, !P5 ;  /* 0x0000000c22097207 */ /* 0x040fe20006800000 */
[----:B------:R-:W-:Y:S01]  /*2000*/  @!P1 IMAD.MOV R64, RZ, RZ, -R64 ;  /* 0x000000ffff409224 */ /* 0x000fe200078e0a40 */
[----:B------:R-:W-:Y:S01]  /*2010*/  SEL R33, R34, R13, !P5 ;  /* 0x0000000d22217207 */ /* 0x000fe20006800000 */
[----:B------:R-:W-:Y:S01]  /*2020*/  @!P0 IMAD.MOV R54, RZ, RZ, -R54 ;  /* 0x000000ffff368224 */ /* 0x000fe200078e0a36 */
[----:B------:R-:W-:Y:S01]  /*2030*/  ISETP.GE.AND P2, PT, R57, RZ, PT ;  /* 0x000000ff3900720c */ /* 0x000fe20003f46270 */
[----:B------:R-:W-:Y:S01]  /*2040*/  ULEA UR7, UR6, UR4, 0x4 ;  /* 0x0000000406077291 */ /* 0x000fe2000f8e203f */
[----:B------:R-:W1:Y:S01]  /*2050*/  LDC.64 R12, c[0x0][0x218] ;  /* 0x00008600ff0c7b82 */ /* 0x000e620000000a00 */
[----:B------:R-:W-:-:S02]  /*2060*/  ISETP.GE.AND P3, PT, R59, RZ, PT ;  /* 0x000000ff3b00720c */ /* 0x000fc40003f66270 */
[----:B------:R-:W-:Y:S02]  /*2070*/  ISETP.GE.AND P4, PT, R61, RZ, PT ;  /* 0x000000ff3d00720c */ /* 0x000fe40003f86270 */
[C---:B------:R-:W-:Y:S02]  /*2080*/  SEL R11, R34.reuse, R11, !P5 ;  /* 0x0000000b220b7207 */ /* 0x040fe40006800000 */
[C---:B------:R-:W-:Y:S02]  /*2090*/  SEL R17, R34.reuse, R17, !P5 ;  /* 0x0000001122117207 */ /* 0x040fe40006800000 */
[C---:B------:R-:W-:Y:S02]  /*20a0*/  SEL R27, R34.reuse, R27, !P5 ;  /* 0x0000001b221b7207 */ /* 0x040fe40006800000 */
[C---:B------:R-:W-:Y:S01]  /*20b0*/  SEL R25, R34.reuse, R25, !P5 ;  /* 0x0000001922197207 */ /* 0x040fe20006800000 */
[----:B------:R-:W-:Y:S01]  /*20c0*/  @!P2 IMAD.MOV R58, RZ, RZ, -R58 ;  /* 0x000000ffff3aa224 */ /* 0x000fe200078e0a3a */
[C---:B------:R-:W-:Y:S01]  /*20d0*/  SEL R15, R34.reuse, R15, !P5 ;  /* 0x0000000f220f7207 */ /* 0x040fe20006800000 */
[----:B------:R-:W-:Y:S01]  /*20e0*/  @!P3 IMAD.MOV R60, RZ, RZ, -R60 ;  /* 0x000000ffff3cb224 */ /* 0x000fe200078e0a3c */
[C---:B------:R-:W-:Y:S01]  /*20f0*/  SEL R24, R34.reuse, R24, !P5 ;  /* 0x0000001822187207 */ /* 0x040fe20006800000 */
[-C--:B0-----:R-:W-:Y:S01]  /*2100*/  IMAD R11, R11, R43.reuse, RZ ;  /* 0x0000002b0b0b7224 */ /* 0x081fe200078e02ff */
[C---:B------:R-:W-:Y:S01]  /*2110*/  SEL R30, R34.reuse, R30, !P5 ;  /* 0x0000001e221e7207 */ /* 0x040fe20006800000 */
[-C--:B------:R-:W-:Y:S01]  /*2120*/  IMAD R9, R9, R43.reuse, RZ ;  /* 0x0000002b09097224 */ /* 0x080fe200078e02ff */
[C---:B------:R-:W-:Y:S01]  /*2130*/  SEL R28, R34.reuse, R28, !P5 ;  /* 0x0000001c221c7207 */ /* 0x040fe20006800000 */
[----:B------:R-:W-:Y:S01]  /*2140*/  IMAD R17, R17, R43, RZ ;  /* 0x0000002b11117224 */ /* 0x000fe200078e02ff */
[C---:B------:R-:W-:Y:S01]  /*2150*/  SEL R29, R34.reuse, R29, !P5 ;  /* 0x0000001d221d7207 */ /* 0x040fe20006800000 */
[----:B------:R-:W-:Y:S01]  /*2160*/  IMAD R27, R27, R43, RZ ;  /* 0x0000002b1b1b7224 */ /* 0x000fe200078e02ff */
[C---:B------:R-:W-:Y:S01]  /*2170*/  SEL R31, R34.reuse, R31, !P5 ;  /* 0x0000001f221f7207 */ /* 0x040fe20006800000 */
[-C--:B------:R-:W-:Y:S01]  /*2180*/  IMAD R25, R25, R43.reuse, RZ ;  /* 0x0000002b19197224 */ /* 0x080fe200078e02ff */
[-C--:B-1----:R-:W-:Y:S01]  /*2190*/  LEA R126, P1, R11, R12.reuse, 0x1 ;  /* 0x0000000c0b7e7211 */ /* 0x082fe200078208ff */
[----:B------:R-:W-:Y:S01]  /*21a0*/  @!P4 IMAD.MOV R62, RZ, RZ, -R62 ;  /* 0x000000ffff3ec224 */ /* 0x000fe200078e0a3e */
[----:B------:R-:W-:Y:S01]  /*21b0*/  LEA R74, P6, R9, R12, 0x1 ;  /* 0x0000000c094a7211 */ /* 0x000fe200078c08ff */
[-C--:B------:R-:W-:Y:S01]  /*21c0*/  IMAD R33, R33, R43.reuse, RZ ;  /* 0x0000002b21217224 */ /* 0x080fe200078e02ff */
[C---:B------:R-:W-:Y:S01]  /*21d0*/  SEL R32, R34.reuse, R32, !P5 ;  /* 0x0000002022207207 */ /* 0x040fe20006800000 */
[----:B------:R-:W-:Y:S01]  /*21e0*/  IMAD R15, R15, R43, RZ ;  /* 0x0000002b0f0f7224 */ /* 0x000fe200078e02ff */
[----:B------:R-:W-:Y:S01]  /*21f0*/  SEL R35, R34, R35, !P5 ;  /* 0x0000002322237207 */ /* 0x000fe20006800000 */
[-C--:B------:R-:W-:Y:S01]  /*2200*/  IMAD R24, R24, R43.reuse, RZ ;  /* 0x0000002b18187224 */ /* 0x080fe200078e02ff */
[-C--:B------:R-:W-:Y:S01]  /*2210*/  LEA R72, P4, R17, R12.reuse, 0x1 ;  /* 0x0000000c11487211 */ /* 0x080fe200078808ff */
[----:B------:R-:W-:Y:S01]  /*2220*/  IMAD R81, R30, R43, RZ ;  /* 0x0000002b1e517224 */ /* 0x000fe200078e02ff */
[----:B------:R-:W-:Y:S01]  /*2230*/  LEA.HI.X.SX32 R79, R11, R13, 0x1, P1 ;  /* 0x0000000d0b4f7211 */ /* 0x000fe200008f0eff */
[----:B------:R-:W-:Y:S01]  /*2240*/  IMAD R28, R28, R43, RZ ;  /* 0x0000002b1c1c7224 */ /* 0x000fe200078e02ff */
[----:B------:R-:W-:Y:S01]  /*2250*/  LEA.HI.X.SX32 R75, R9, R13, 0x1, P6 ;  /* 0x0000000d094b7211 */ /* 0x000fe200030f0eff */
[-C--:B------:R-:W-:Y:S01]  /*2260*/  IMAD R29, R29, R43.reuse, RZ ;  /* 0x0000002b1d1d7224 */ /* 0x080fe200078e02ff */
[-C--:B------:R-:W-:Y:S01]  /*2270*/  LEA R76, P1, R27, R12.reuse, 0x1 ;  /* 0x0000000c1b4c7211 */ /* 0x080fe200078208ff */
[-C--:B------:R-:W-:Y:S01]  /*2280*/  IMAD R125, R31, R43.reuse, RZ ;  /* 0x0000002b1f7d7224 */ /* 0x080fe200078e02ff */
[----:B------:R-:W-:Y:S01]  /*2290*/  LEA R30, P6, R25, R12, 0x1 ;  /* 0x0000000c191e7211 */ /* 0x000fe200078c08ff */
[----:B------:R-:W-:Y:S01]  /*22a0*/  IMAD R32, R32, R43, RZ ;  /* 0x0000002b20207224 */ /* 0x000fe200078e02ff */
[C---:B------:R-:W-:Y:S01]  /*22b0*/  SEL R37, R34.reuse, R37, !P5 ;  /* 0x0000002522257207 */ /* 0x040fe20006800000 */
[----:B------:R-:W-:Y:S01]  /*22c0*/  IMAD R35, R35, R43, RZ ;  /* 0x0000002b23237224 */ /* 0x000fe200078e02ff */
[----:B------:R-:W-:-:S02]  /*22d0*/  SEL R36, R34, R36, !P5 ;  /* 0x0000002422247207 */ /* 0x000fc40006800000 */
[C---:B------:R-:W-:Y:S01]  /*22e0*/  SEL R38, R34.reuse, R38, !P5 ;  /* 0x0000002622267207 */ /* 0x040fe20006800000 */
[-C--:B------:R-:W-:Y:S01]  /*22f0*/  IMAD R37, R37, R43.reuse, RZ ;  /* 0x0000002b25257224 */ /* 0x080fe200078e02ff */
[----:B------:R-:W-:Y:S01]  /*2300*/  SEL R40, R34, R40, !P5 ;  /* 0x0000002822287207 */ /* 0x000fe20006800000 */
[-C--:B------:R-:W-:Y:S01]  /*2310*/  IMAD R36, R36, R43.reuse, RZ ;  /* 0x0000002b24247224 */ /* 0x080fe200078e02ff */
[----:B------:R-:W-:Y:S01]  /*2320*/  SEL R42, R34, R42, !P5 ;  /* 0x0000002a222a7207 */ /* 0x000fe20006800000 */
[----:B------:R-:W-:Y:S01]  /*2330*/  IMAD R38, R38, R43, RZ ;  /* 0x0000002b26267224 */ /* 0x000fe200078e02ff */
[----:B------:R-:W-:Y:S01]  /*2340*/  SEL R39, R34, R39, !P5 ;  /* 0x0000002722277207 */ /* 0x000fe20006800000 */
[----:B------:R-:W-:Y:S01]  /*2350*/  IMAD R40, R40, R43, RZ ;  /* 0x0000002b28287224 */ /* 0x000fe200078e02ff */
[----:B------:R-:W-:Y:S01]  /*2360*/  SEL R41, R34, R41, !P5 ;  /* 0x0000002922297207 */ /* 0x000fe20006800000 */
[-C--:B------:R-:W-:Y:S01]  /*2370*/  IMAD R42, R42, R43.reuse, RZ ;  /* 0x0000002b2a2a7224 */ /* 0x080fe200078e02ff */
[C---:B------:R-:W-:Y:S01]  /*2380*/  SEL R44, R34.reuse, R44, !P5 ;  /* 0x0000002c222c7207 */ /* 0x040fe20006800000 */
[-C--:B------:R-:W-:Y:S01]  /*2390*/  IMAD R39, R39, R43.reuse, RZ ;  /* 0x0000002b27277224 */ /* 0x080fe200078e02ff */
[C---:B------:R-:W-:Y:S01]  /*23a0*/  SEL R46, R34.reuse, R46, !P5 ;  /* 0x0000002e222e7207 */ /* 0x040fe20006800000 */
[-C--:B------:R-:W-:Y:S01]  /*23b0*/  IMAD R41, R41, R43.reuse, RZ ;  /* 0x0000002b29297224 */ /* 0x080fe200078e02ff */
[----:B------:R-:W-:Y:S01]  /*23c0*/  SEL R48, R34, R48, !P5 ;  /* 0x0000003022307207 */ /* 0x000fe20006800000 */
        /* <DEDUP_REMOVED lines=16> */
[----:B------:R-:W-:Y:S01]  /*24d0*/  IMAD R60, R60, R43, RZ ;  /* 0x0000002b3c3c7224 */ /* 0x000fe200078e02ff */
[----:B------:R-:W-:Y:S01]  /*24e0*/  LEA.HI.X.SX32 R73, R17, R13, 0x1, P4 ;  /* 0x0000000d11497211 */ /* 0x000fe200020f0eff */
[-C--:B------:R-:W-:Y:S01]  /*24f0*/  IMAD R62, R62, R43.reuse, RZ ;  /* 0x0000002b3e3e7224 */ /* 0x080fe200078e02ff */
[-C--:B------:R-:W-:Y:S01]  /*2500*/  LEA R80, P2, R33, R12.reuse, 0x1 ;  /* 0x0000000c21507211 */ /* 0x080fe200078408ff */
[----:B------:R-:W-:Y:S01]  /*2510*/  IMAD R34, R34, R43, RZ ;  /* 0x0000002b22227224 */ /* 0x000fe200078e02ff */
[----:B------:R-:W-:-:S02]  /*2520*/  LEA R130, P3, R15, R12, 0x1 ;  /* 0x0000000c0f827211 */ /* 0x000fc400078608ff */
[----:B------:R-:W-:Y:S02]  /*2530*/  CS2R R64, SRZ ;  /* 0x0000000000407805 */ /* 0x000fe4000001ff00 */
[----:B------:R-:W-:Y:S02]  /*2540*/  LEA R78, P5, R24, R12, 0x1 ;  /* 0x0000000c184e7211 */ /* 0x000fe400078a08ff */
[-C--:B------:R-:W-:Y:S02]  /*2550*/  LEA.HI.X.SX32 R17, R27, R13.reuse, 0x1, P1 ;  /* 0x0000000d1b117211 */ /* 0x080fe400008f0eff */
[-C--:B------:R-:W-:Y:S01]  /*2560*/  LEA.HI.X.SX32 R11, R25, R13.reuse, 0x1, P6 ;  /* 0x0000000d190b7211 */ /* 0x080fe200030f0eff */
[----:B------:R-:W0:Y:S01]  /*2570*/  LDC R27, c[0x0][0x238] ;  /* 0x00008e00ff1b7b82 */ /* 0x000e220000000800 */
[-C--:B------:R-:W-:Y:S02]  /*2580*/  LEA.HI.X.SX32 R77, R33, R13.reuse, 0x1, P2 ;  /* 0x0000000d214d7211 */ /* 0x080fe400010f0eff */
[----:B------:R-:W-:-:S02]  /*2590*/  LEA.HI.X.SX32 R9, R15, R13, 0x1, P3 ;  /* 0x0000000d0f097211 */ /* 0x000fc400018f0eff */
[----:B------:R-:W-:Y:S02]  /*25a0*/  LEA.HI.X.SX32 R31, R24, R13, 0x1, P5 ;  /* 0x0000000d181f7211 */ /* 0x000fe400028f0eff */
[-C--:B------:R-:W-:Y:S01]  /*25b0*/  LEA R128, P2, R28, R12.reuse, 0x1 ;  /* 0x0000000c1c807211 */ /* 0x080fe200078408ff */
[----:B------:R-:W1:Y:S01]  /*25c0*/  LDC R25, c[0x0][0x23c] ;  /* 0x00008f00ff197b82 */ /* 0x000e620000000800 */
[-C--:B------:R-:W-:Y:S02]  /*25d0*/  LEA R134, P3, R29, R12.reuse, 0x1 ;  /* 0x0000000c1d867211 */ /* 0x080fe400078608ff */
[-C--:B------:R-:W-:Y:S02]  /*25e0*/  LEA R132, P4, R81, R12.reuse, 0x1 ;  /* 0x0000000c51847211 */ /* 0x080fe400078808ff */
[-C--:B------:R-:W-:Y:S02]  /*25f0*/  LEA R124, P5, R125, R12.reuse, 0x1 ;  /* 0x0000000c7d7c7211 */ /* 0x080fe400078a08ff */
[----:B------:R-:W-:-:S02]  /*2600*/  LEA R120, P6, R32, R12, 0x1 ;  /* 0x0000000c20787211 */ /* 0x000fc400078c08ff */
[-C--:B------:R-:W-:Y:S02]  /*2610*/  LEA R122, P1, R35, R12.reuse, 0x1 ;  /* 0x0000000c237a7211 */ /* 0x080fe400078208ff */
[-C--:B------:R-:W-:Y:S02]  /*2620*/  LEA.HI.X.SX32 R15, R28, R13.reuse, 0x1, P2 ;  /* 0x0000000d1c0f7211 */ /* 0x080fe400010f0eff */
[-C--:B------:R-:W-:Y:S02]  /*2630*/  LEA.HI.X.SX32 R127, R29, R13.reuse, 0x1, P3 ;  /* 0x0000000d1d7f7211 */ /* 0x080fe400018f0eff */
[----:B------:R-:W-:Y:S01]  /*2640*/  LEA.HI.X.SX32 R81, R81, R13, 0x1, P4 ;  /* 0x0000000d51517211 */ /* 0x000fe200020f0eff */
[----:B0-----:R-:W-:Y:S01]  /*2650*/  IMAD R19, R19, R27, RZ ;  /* 0x0000001b13137224 */ /* 0x001fe200078e02ff */
[----:B------:R-:W-:Y:S01]  /*2660*/  LEA.HI.X.SX32 R125, R125, R13, 0x1, P5 ;  /* 0x0000000d7d7d7211 */ /* 0x000fe200028f0eff */
[----:B------:R-:W-:Y:S01]  /*2670*/  IMAD R20, R20, R27, RZ ;  /* 0x0000001b14147224 */ /* 0x000fe200078e02ff */
[----:B------:R-:W-:Y:S01]  /*2680*/  LEA.HI.X.SX32 R121, R32, R13, 0x1, P6 ;  /* 0x0000000d20797211 */ /* 0x000fe200030f0eff */
[----:B------:R-:W-:Y:S01]  /*2690*/  IMAD R14, R14, R27, RZ ;  /* 0x0000001b0e0e7224 */ /* 0x000fe200078e02ff */
[----:B------:R-:W-:Y:S01]  /*26a0*/  LEA.HI.X.SX32 R123, R35, R13, 0x1, P1 ;  /* 0x0000000d237b7211 */ /* 0x000fe200008f0eff */
[-C--:B------:R-:W-:Y:S01]  /*26b0*/  IMAD R10, R10, R27.reuse, RZ ;  /* 0x0000001b0a0a7224 */ /* 0x080fe200078e02ff */
[-C--:B------:R-:W-:Y:S01]  /*26c0*/  LEA R118, P2, R37, R12.reuse, 0x1 ;  /* 0x0000000c25767211 */ /* 0x080fe200078408ff */
[----:B------:R-:W-:Y:S01]  /*26d0*/  IMAD R18, R18, R27, RZ ;  /* 0x0000001b12127224 */ /* 0x000fe200078e02ff */
[----:B------:R-:W-:-:S02]  /*26e0*/  LEA R114, P3, R36, R12, 0x1 ;  /* 0x0000000c24727211 */ /* 0x000fc400078608ff */
[-C--:B------:R-:W-:Y:S02]  /*26f0*/  LEA R116, P4, R38, R12.reuse, 0x1 ;  /* 0x0000000c26747211 */ /* 0x080fe400078808ff */
[-C--:B------:R-:W-:Y:S02]  /*2700*/  LEA R110, P5, R40, R12.reuse, 0x1 ;  /* 0x0000000c286e7211 */ /* 0x080fe400078a08ff */
[-C--:B------:R-:W-:Y:S02]  /*2710*/  LEA R112, P6, R42, R12.reuse, 0x1 ;  /* 0x0000000c2a707211 */ /* 0x080fe400078c08ff */
[----:B------:R-:W-:Y:S02]  /*2720*/  LEA R106, P1, R39, R12, 0x1 ;  /* 0x0000000c276a7211 */ /* 0x000fe400078208ff */
[-C--:B------:R-:W-:Y:S02]  /*2730*/  LEA.HI.X.SX32 R119, R37, R13.reuse, 0x1, P2 ;  /* 0x0000000d25777211 */ /* 0x080fe400010f0eff */
[----:B------:R-:W-:-:S02]  /*2740*/  LEA.HI.X.SX32 R115, R36, R13, 0x1, P3 ;  /* 0x0000000d24737211 */ /* 0x000fc400018f0eff */
[-C--:B------:R-:W-:Y:S02]  /*2750*/  LEA.HI.X.SX32 R117, R38, R13.reuse, 0x1, P4 ;  /* 0x0000000d26757211 */ /* 0x080fe400020f0eff */
[-C--:B------:R-:W-:Y:S02]  /*2760*/  LEA.HI.X.SX32 R111, R40, R13.reuse, 0x1, P5 ;  /* 0x0000000d286f7211 */ /* 0x080fe400028f0eff */
[-C--:B------:R-:W-:Y:S02]  /*2770*/  LEA.HI.X.SX32 R113, R42, R13.reuse, 0x1, P6 ;  /* 0x0000000d2a717211 */ /* 0x080fe400030f0eff */
[----:B------:R-:W-:Y:S02]  /*2780*/  LEA.HI.X.SX32 R107, R39, R13, 0x1, P1 ;  /* 0x0000000d276b7211 */ /* 0x000fe400008f0eff */
[-C--:B------:R-:W-:Y:S02]  /*2790*/  LEA R108, P2, R41, R12.reuse, 0x1 ;  /* 0x0000000c296c7211 */ /* 0x080fe400078408ff */
[----:B------:R-:W-:-:S02]  /*27a0*/  LEA R84, P3, R44, R12, 0x1 ;  /* 0x0000000c2c547211 */ /* 0x000fc400078608ff */
[-C--:B------:R-:W-:Y:S02]  /*27b0*/  LEA R88, P4, R46, R12.reuse, 0x1 ;  /* 0x0000000c2e587211 */ /* 0x080fe400078808ff */
[-C--:B------:R-:W-:Y:S02]  /*27c0*/  LEA R90, P5, R48, R12.reuse, 0x1 ;  /* 0x0000000c305a7211 */ /* 0x080fe400078a08ff */
[-C--:B------:R-:W-:Y:S02]  /*27d0*/  LEA R92, P6, R50, R12.reuse, 0x1 ;  /* 0x0000000c325c7211 */ /* 0x080fe400078c08ff */
[----:B------:R-:W-:Y:S02]  /*27e0*/  LEA R94, P1, R52, R12, 0x1 ;  /* 0x0000000c345e7211 */ /* 0x000fe400078208ff */
[-C--:B------:R-:W-:Y:S02]  /*27f0*/  LEA.HI.X.SX32 R109, R41, R13.reuse, 0x1, P2 ;  /* 0x0000000d296d7211 */ /* 0x080fe400010f0eff */
[----:B------:R-:W-:-:S02]  /*2800*/  LEA.HI.X.SX32 R85, R44, R13, 0x1, P3 ;  /* 0x0000000d2c557211 */ /* 0x000fc400018f0eff */
[----:B------:R-:W-:Y:S02]  /*2810*/  CS2R R44, SRZ ;  /* 0x00000000002c7805 */ /* 0x000fe4000001ff00 */
[-C--:B------:R-:W-:Y:S02]  /*2820*/  LEA.HI.X.SX32 R89, R46, R13.reuse, 0x1, P4 ;  /* 0x0000000d2e597211 */ /* 0x080fe400020f0eff */
[----:B------:R-:W-:Y:S02]  /*2830*/  CS2R R46, SRZ ;  /* 0x00000000002e7805 */ /* 0x000fe4000001ff00 */
[-C--:B------:R-:W-:Y:S02]  /*2840*/  LEA.HI.X.SX32 R91, R48, R13.reuse, 0x1, P5 ;  /* 0x0000000d305b7211 */ /* 0x080fe400028f0eff */
[-C--:B------:R-:W-:Y:S02]  /*2850*/  LEA.HI.X.SX32 R93, R50, R13.reuse, 0x1, P6 ;  /* 0x0000000d325d7211 */ /* 0x080fe400030f0eff */
[----:B------:R-:W-:-:S02]  /*2860*/  LEA.HI.X.SX32 R95, R52, R13, 0x1, P1 ;  /* 0x0000000d345f7211 */ /* 0x000fc400008f0eff */
[-C--:B------:R-:W-:Y:S02]  /*2870*/  LEA R96, P2, R54, R12.reuse, 0x1 ;  /* 0x0000000c36607211 */ /* 0x080fe400078408ff */
[-C--:B------:R-:W-:Y:S02]  /*2880*/  LEA R100, P3, R56, R12.reuse, 0x1 ;  /* 0x0000000c38647211 */ /* 0x080fe400078608ff */
[-C--:B------:R-:W-:Y:S02]  /*2890*/  LEA R104, P4, R58, R12.reuse, 0x1 ;  /* 0x0000000c3a687211 */ /* 0x080fe400078808ff */
[-C--:B------:R-:W-:Y:S02]  /*28a0*/  LEA R86, P5, R60, R12.reuse, 0x1 ;  /* 0x0000000c3c567211 */ /* 0x080fe400078a08ff */
[-C--:B------:R-:W-:Y:S02]  /*28b0*/  LEA R82, P6, R62, R12.reuse, 0x1 ;  /* 0x0000000c3e527211 */ /* 0x080fe400078c08ff */
[----:B------:R-:W-:Y:S01]  /*28c0*/  LEA R98, P1, R34, R12, 0x1 ;  /* 0x0000000c22627211 */ /* 0x000fe200078208ff */
[-C--:B------:R-:W-:Y:S01]  /*28d0*/  IMAD R12, R23, R27.reuse, RZ ;  /* 0x0000001b170c7224 */ /* 0x080fe200078e02ff */
[----:B------:R-:W-:Y:S01]  /*28e0*/  LOP3.LUT R24, R0, 0x1f, RZ, 0xc0, !PT ;  /* 0x0000001f00187812 */ /* 0x000fe200078ec0ff */
[----:B------:R-:W-:Y:S01]  /*28f0*/  IMAD R23, R2, R27, RZ ;  /* 0x0000001b02177224 */ /* 0x000fe200078e02ff */
[----:B------:R-:W-:-:S02]  /*2900*/  LEA R102, P0, R7, UR10, 0x1 ;  /* 0x0000000a07667c11 */ /* 0x000fc4000f8008ff */
[----:B------:R-:W-:Y:S01]  /*2910*/  LOP3.LUT R21, R21, 0x30, R22, 0x78, !PT ;  /* 0x0000003015157812 */ /* 0x000fe200078e7816 */
[----:B-1----:R-:W-:Y:S01]  /*2920*/  IMAD R24, R24, R25, RZ ;  /* 0x0000001918187224 */ /* 0x002fe200078e02ff */
[----:B------:R-:W-:Y:S01]  /*2930*/  LOP3.LUT R22, R22, 0x7e, RZ, 0xc0, !PT ;  /* 0x0000007e16167812 */ /* 0x000fe200078ec0ff */
[----:B------:R-:W-:Y:S01]  /*2940*/  IMAD.SHL.U32 R25, R25, 0x20, RZ ;  /* 0x0000002019197824 */ /* 0x000fe200078e00ff */
[-C--:B------:R-:W-:Y:S02]  /*2950*/  LEA.HI.X.SX32 R97, R54, R13.reuse, 0x1, P2 ;  /* 0x0000000d36617211 */ /* 0x080fe400010f0eff */
[-C--:B------:R-:W-:Y:S02]  /*2960*/  LEA.HI.X.SX32 R101, R56, R13.reuse, 0x1, P3 ;  /* 0x0000000d38657211 */ /* 0x080fe400018f0eff */
[-C--:B------:R-:W-:Y:S02]  /*2970*/  LEA.HI.X.SX32 R105, R58, R13.reuse, 0x1, P4 ;  /* 0x0000000d3a697211 */ /* 0x080fe400020f0eff */
[----:B------:R-:W-:-:S02]  /*2980*/  LEA.HI.X.SX32 R87, R60, R13, 0x1, P5 ;  /* 0x0000000d3c577211 */ /* 0x000fc400028f0eff */
[----:B------:R-:W-:Y:S02]  /*2990*/  CS2R R60, SRZ ;  /* 0x00000000003c7805 */ /* 0x000fe4000001ff00 */
[-C--:B------:R-:W-:Y:S02]  /*29a0*/  LEA.HI.X.SX32 R83, R62, R13.reuse, 0x1, P6 ;  /* 0x0000000d3e537211 */ /* 0x080fe400030f0eff */
[----:B------:R-:W-:Y:S02]  /*29b0*/  CS2R R62, SRZ ;  /* 0x00000000003e7805 */ /* 0x000fe4000001ff00 */
[----:B------:R-:W-:Y:S01]  /*29c0*/  LEA.HI.X.SX32 R99, R34, R13, 0x1, P1 ;  /* 0x0000000d22637211 */ /* 0x000fe200008f0eff */
[----:B------:R-:W-:Y:S01]  /*29d0*/  IMAD R13, R16, R27, RZ ;  /* 0x0000001b100d7224 */ /* 0x000fe200078e02ff */
[----:B------:R-:W-:Y:S01]  /*29e0*/  LEA.HI.X.SX32 R103, R7, UR11, 0x1, P0 ;  /* 0x0000000b07677c11 */ /* 0x000fe200080f0eff */
[----:B------:R-:W-:Y:S01]  /*29f0*/  IMAD.SHL.U32 R16, R27, 0x20, RZ ;  /* 0x000000201b107824 */ /* 0x000fe200078e00ff */
[----:B------:R-:W-:-:S02]  /*2a00*/  LOP3.LUT R7, R0, 0x4, RZ, 0xc0, !PT ;  /* 0x0000000400077812 */ /* 0x000fc400078ec0ff */
[C---:B------:R-:W-:Y:S02]  /*2a10*/  LOP3.LUT R27, R22.reuse, 0x10, RZ, 0x3c, !PT ;  /* 0x00000010161b7812 */ /* 0x040fe400078e3cff */
[C---:B------:R-:W-:Y:S02]  /*2a20*/  LOP3.LUT R28, R22.reuse, 0x20, RZ, 0x3c, !PT ;  /* 0x00000020161c7812 */ /* 0x040fe400078e3cff */
[----:B------:R-:W-:-:S07]  /*2a30*/  LOP3.LUT R29, R22, 0x30, RZ, 0x3c, !PT ;  /* 0x00000030161d7812 */ /* 0x000fce00078e3cff */
.L_x_2:
[C---:B------:R-:W-:Y:S01]  /*2a40*/  LOP3.LUT R32, R2.reuse, 0x4, RZ, 0xfc, !PT ;  /* 0x0000000402207812 */ /* 0x040fe200078efcff */
[--C-:B------:R-:W-:Y:S01]  /*2a50*/  IMAD.WIDE R36, R23, 0x2, R102.reuse ;  /* 0x0000000217247825 */ /* 0x100fe200078e0266 */
[----:B------:R-:W-:Y:S02]  /*2a60*/  LOP3.LUT R33, R2, 0x8, RZ, 0xfc, !PT ;  /* 0x0000000802217812 */ /* 0x000fe400078efcff */
[----:B------:R-:W-:Y:S01]  /*2a70*/  ISETP.GE.AND P1, PT, R32, UR5, PT ;  /* 0x0000000520007c0c */ /* 0x000fe2000bf26270 */
[----:B------:R-:W-:Y:S01]  /*2a80*/  IMAD.WIDE R40, R18, 0x2, R102 ;  /* 0x0000000212287825 */ /* 0x000fe200078e0266 */
[C---:B------:R-:W-:Y:S02]  /*2a90*/  ISETP.GE.AND P6, PT, R2.reuse, UR5, PT ;  /* 0x0000000502007c0c */ /* 0x040fe4000bfc6270 */
[----:B------:R-:W-:Y:S02]  /*2aa0*/  LOP3.LUT R32, R2, 0x10, RZ, 0xfc, !PT ;  /* 0x0000001002207812 */ /* 0x000fe400078efcff */
[----:B------:R-:W-:-:S02]  /*2ab0*/  ISETP.GE.AND P0, PT, R33, UR5, PT ;  /* 0x0000000521007c0c */ /* 0x000fc4000bf06270 */
[----:B------:R-:W-:Y:S02]  /*2ac0*/  LOP3.LUT R33, R2, 0x14, RZ, 0xfc, !PT ;  /* 0x0000001402217812 */ /* 0x000fe400078efcff */
[----:B------:R-:W-:Y:S02]  /*2ad0*/  ISETP.GE.AND P3, PT, R32, UR5, PT ;  /* 0x0000000520007c0c */ /* 0x000fe4000bf66270 */
[----:B------:R-:W-:Y:S02]  /*2ae0*/  LOP3.LUT R32, R2, 0x18, RZ, 0xfc, !PT ;  /* 0x0000001802207812 */ /* 0x000fe400078efcff */
[----:B------:R-:W-:Y:S02]  /*2af0*/  PRMT R53, RZ, 0x7610, R53 ;  /* 0x00007610ff357816 */ /* 0x000fe40000000035 */
[----:B------:R-:W-:Y:S02]  /*2b00*/  PRMT R52, RZ, 0x7610, R52 ;  /* 0x00007610ff347816 */ /* 0x000fe40000000034 */
[----:B------:R-:W-:-:S02]  /*2b10*/  ISETP.GE.AND P4, PT, R33, UR5, PT ;  /* 0x0000000521007c0c */ /* 0x000fc4000bf86270 */
[C---:B------:R-:W-:Y:S01]  /*2b20*/  LOP3.LUT R34, R2.reuse, 0xc, RZ, 0xfc, !PT ;  /* 0x0000000c02227812 */ /* 0x040fe200078efcff */
[----:B------:R0:W2:Y:S01]  /*2b30*/  @!P6 LDG.E.U16 R53, desc[UR8][R36.64] ;  /* 0x000000082435e981 */ /* 0x0000a2000c1e1500 */
[----:B------:R-:W-:Y:S02]  /*2b40*/  LOP3.LUT R33, R2, 0x1c, RZ, 0xfc, !PT ;  /* 0x0000001c02217812 */ /* 0x000fe400078efcff */
[----:B------:R-:W-:Y:S01]  /*2b50*/  ISETP.GE.AND P5, PT, R32, UR5, PT ;  /* 0x0000000520007c0c */ /* 0x000fe2000bfa6270 */
[----:B------:R1:W3:Y:S01]  /*2b60*/  @!P1 LDG.E.U16 R52, desc[UR8][R40.64] ;  /* 0x0000000828349981 */ /* 0x0002e2000c1e1500 */
[----:B------:R-:W-:Y:S02]  /*2b70*/  LOP3.LUT R32, R0, 0x1f, RZ, 0xc0, !PT ;  /* 0x0000001f00207812 */ /* 0x000fe400078ec0ff */
[----:B------:R-:W-:Y:S02]  /*2b80*/  ISETP.GE.AND P2, PT, R34, UR5, PT ;  /* 0x0000000522007c0c */ /* 0x000fe4000bf46270 */
[----:B------:R-:W-:-:S02]  /*2b90*/  ISETP.GE.AND P6, PT, R33, UR5, PT ;  /* 0x0000000521007c0c */ /* 0x000fc4000bfc6270 */
[----:B------:R-:W-:Y:S01]  /*2ba0*/  ISETP.GE.AND P1, PT, R32, UR5, PT ;  /* 0x0000000520007c0c */ /* 0x000fe2000bf26270 */
[----:B------:R-:W-:Y:S01]  /*2bb0*/  IMAD.WIDE R32, R10, 0x2, R102 ;  /* 0x000000020a207825 */ /* 0x000fe200078e0266 */
[----:B------:R-:W-:Y:S02]  /*2bc0*/  PRMT R43, RZ, 0x7610, R43 ;  /* 0x00007610ff2b7816 */ /* 0x000fe4000000002b */
[----:B------:R-:W-:Y:S01]  /*2bd0*/  PRMT R42, RZ, 0x7610, R42 ;  /* 0x00007610ff2a7816 */ /* 0x000fe2000000002a */
[----:B------:R-:W-:Y:S01]  /*2be0*/  IMAD.WIDE R34, R13, 0x2, R102 ;  /* 0x000000020d227825 */ /* 0x000fe200078e0266 */
[----:B------:R-:W-:Y:S02]  /*2bf0*/  PRMT R57, RZ, 0x7610, R57 ;  /* 0x00007610ff397816 */ /* 0x000fe40000000039 */
[----:B------:R-:W-:Y:S01]  /*2c00*/  PRMT R54, RZ, 0x7610, R54 ;  /* 0x00007610ff367816 */ /* 0x000fe20000000036 */
[----:B------:R4:W5:Y:S01]  /*2c10*/  @!P0 LDG.E.U16 R43, desc[UR8][R32.64] ;  /* 0x00000008202b8981 */ /* 0x000962000c1e1500 */
[----:B------:R-:W-:Y:S01]  /*2c20*/  PRMT R55, RZ, 0x7610, R55 ;  /* 0x00007610ff377816 */ /* 0x000fe20000000037 */
[----:B0-----:R-:W-:Y:S01]  /*2c30*/  IMAD.WIDE R36, R14, 0x2, R102 ;  /* 0x000000020e247825 */ /* 0x001fe200078e0266 */
[----:B------:R-:W-:Y:S01]  /*2c40*/  PRMT R144, RZ, 0x7610, R144 ;  /* 0x00007610ff907816 */ /* 0x000fe20000000090 */
[----:B------:R-:W3:Y:S02]  /*2c50*/  @!P2 LDG.E.U16 R42, desc[UR8][R34.64] ;  /* 0x00000008222aa981 */ /* 0x000ee4000c1e1500 */
[----:B------:R-:W-:-:S02]  /*2c60*/  IMAD.WIDE R38, R20, 0x2, R102 ;  /* 0x0000000214267825 */ /* 0x000fc400078e0266 */
[----:B------:R-:W3:Y:S02]  /*2c70*/  @!P3 LDG.E.U16 R57, desc[UR8][R36.64] ;  /* 0x000000082439b981 */ /* 0x000ee4000c1e1500 */
[--C-:B-1----:R-:W-:Y:S02]  /*2c80*/  IMAD.WIDE R40, R19, 0x2, R102.reuse ;  /* 0x0000000213287825 */ /* 0x102fe400078e0266 */
[----:B------:R0:W3:Y:S02]  /*2c90*/  @!P4 LDG.E.U16 R54, desc[UR8][R38.64] ;  /* 0x000000082636c981 */ /* 0x0000e4000c1e1500 */
[----:B----4-:R-:W-:Y:S02]  /*2ca0*/  IMAD.WIDE R32, R12, 0x2, R102 ;  /* 0x000000020c207825 */ /* 0x010fe400078e0266 */
[----:B------:R-:W4:Y:S04]  /*2cb0*/  @!P5 LDG.E.U16 R55, desc[UR8][R40.64] ;  /* 0x000000082837d981 */ /* 0x000f28000c1e1500 */
[----:B------:R1:W4:Y:S01]  /*2cc0*/  @!P6 LDG.E.U16 R144, desc[UR8][R32.64] ;  /* 0x000000082090e981 */ /* 0x000322000c1e1500 */
[----:B------:R-:W-:Y:S01]  /*2cd0*/  BAR.SYNC.DEFER_BLOCKING 0x0 ;  /* 0x0000000000007b1d */ /* 0x000fe20000010000 */
[----:B------:R-:W-:Y:S01]  /*2ce0*/  PRMT R131, RZ, 0x7610, R131 ;  /* 0x00007610ff837816 */ /* 0x000fe20000000083 */
[----:B0-----:R-:W-:Y:S01]  /*2cf0*/  IMAD.WIDE R38, R24, 0x2, R86 ;  /* 0x0000000218267825 */ /* 0x001fe200078e0256 */
[----:B------:R-:W-:-:S02]  /*2d00*/  PRMT R142, RZ, 0x7610, R142 ;  /* 0x00007610ff8e7816 */ /* 0x000fc4000000008e */
[----:B------:R-:W-:Y:S01]  /*2d10*/  PRMT R139, RZ, 0x7610, R139 ;  /* 0x00007610ff8b7816 */ /* 0x000fe2000000008b */
[----:B------:R-:W-:Y:S01]  /*2d20*/  IMAD.WIDE R36, R24, 0x2, R82 ;  /* 0x0000000218247825 */ /* 0x000fe200078e0252 */
[----:B------:R-:W-:-:S03]  /*2d30*/  PRMT R129, RZ, 0x7610, R129 ;  /* 0x00007610ff817816 */ /* 0x000fc60000000081 */
[C---:B------:R-:W-:Y:S01]  /*2d40*/  IMAD.WIDE R34, R24.reuse, 0x2, R98 ;  /* 0x0000000218227825 */ /* 0x040fe200078e0262 */
[----:B------:R-:W-:Y:S02]  /*2d50*/  PRMT R136, RZ, 0x7610, R136 ;  /* 0x00007610ff887816 */ /* 0x000fe40000000088 */
[----:B------:R-:W-:Y:S01]  /*2d60*/  PRMT R140, RZ, 0x7610, R140 ;  /* 0x00007610ff8c7816 */ /* 0x000fe2000000008c */
[C---:B-1----:R-:W-:Y:S01]  /*2d70*/  IMAD.WIDE R32, R24.reuse, 0x2, R104 ;  /* 0x0000000218207825 */ /* 0x042fe200078e0268 */
[----:B------:R-:W-:Y:S02]  /*2d80*/  PRMT R137, RZ, 0x7610, R137 ;  /* 0x00007610ff897816 */ /* 0x000fe40000000089 */
[----:B------:R-:W-:Y:S01]  /*2d90*/  PRMT R58, RZ, 0x7610, R58 ;  /* 0x00007610ff3a7816 */ /* 0x000fe2000000003a */
[----:B------:R-:W-:Y:S01]  /*2da0*/  IMAD.WIDE R40, R24, 0x2, R92 ;  /* 0x0000000218287825 */ /* 0x000fe200078e025c */
[----:B------:R0:W4:Y:S04]  /*2db0*/  @!P1 LDG.E.U16 R131, desc[UR8][R38.64] ;  /* 0x0000000826839981 */ /* 0x000128000c1e1500 */
[----:B------:R1:W4:Y:S01]  /*2dc0*/  @!P1 LDG.E.U16 R142, desc[UR8][R36.64] ;  /* 0x00000008248e9981 */ /* 0x000322000c1e1500 */
[----:B------:R-:W-:-:S03]  /*2dd0*/  PRMT R56, RZ, 0x7610, R56 ;  /* 0x00007610ff387816 */ /* 0x000fc60000000038 */
[----:B------:R1:W4:Y:S01]  /*2de0*/  @!P1 LDG.E.U16 R139, desc[UR8][R34.64] ;  /* 0x00000008228b9981 */ /* 0x000322000c1e1500 */
[C---:B0-----:R-:W-:Y:S01]  /*2df0*/  IMAD.WIDE R38, R24.reuse, 0x2, R94 ;  /* 0x0000000218267825 */ /* 0x041fe200078e025e */
[----:B------:R-:W-:Y:S02]  /*2e00*/  PRMT R135, RZ, 0x7610, R135 ;  /* 0x00007610ff877816 */ /* 0x000fe40000000087 */
[----:B------:R0:W4:Y:S01]  /*2e10*/  @!P1 LDG.E.U16 R136, desc[UR8][R32.64] ;  /* 0x0000000820889981 */ /* 0x000122000c1e1500 */
[----:B-1----:R-:W-:-:S03]  /*2e20*/  IMAD.WIDE R36, R24, 0x2, R96 ;  /* 0x0000000218247825 */ /* 0x002fc600078e0260 */
[----:B------:R1:W4:Y:S01]  /*2e30*/  @!P1 LDG.E.U16 R129, desc[UR8][R38.64] ;  /* 0x0000000826819981 */ /* 0x000322000c1e1500 */
[C---:B------:R-:W-:Y:S01]  /*2e40*/  IMAD.WIDE R34, R24.reuse, 0x2, R100 ;  /* 0x0000000218227825 */ /* 0x040fe200078e0264 */
[----:B------:R-:W-:Y:S02]  /*2e50*/  PRMT R59, RZ, 0x7610, R59 ;  /* 0x00007610ff3b7816 */ /* 0x000fe4000000003b */
[----:B------:R1:W4:Y:S01]  /*2e60*/  @!P1 LDG.E.U16 R140, desc[UR8][R36.64] ;  /* 0x00000008248c9981 */ /* 0x000322000c1e1500 */
[C---:B0-----:R-:W-:Y:S01]  /*2e70*/  IMAD.WIDE R32, R24.reuse, 0x2, R90 ;  /* 0x0000000218207825 */ /* 0x041fe200078e025a */
[----:B------:R-:W-:Y:S02]  /*2e80*/  PRMT R138, RZ, 0x7610, R138 ;  /* 0x00007610ff8a7816 */ /* 0x000fe4000000008a */
[----:B------:R0:W4:Y:S01]  /*2e90*/  @!P1 LDG.E.U16 R137, desc[UR8][R34.64] ;  /* 0x0000000822899981 */ /* 0x000122000c1e1500 */
[----:B-1----:R-:W-:Y:S01]  /*2ea0*/  IMAD.WIDE R38, R24, 0x2, R108 ;  /* 0x0000000218267825 */ /* 0x002fe200078e026c */
[----:B------:R-:W-:-:S02]  /*2eb0*/  PRMT R133, RZ, 0x7610, R133 ;  /* 0x00007610ff857816 */ /* 0x000fc40000000085 */
        /* <DEDUP_REMOVED lines=16> */
[----:B-1----:R-:W-:-:S04]  /*2fc0*/  IMAD.WIDE R36, R24, 0x2, R116 ;  /* 0x0000000218247825 */ /* 0x002fc800078e0274 */
[----:B------:R-:W-:Y:S01]  /*2fd0*/  IMAD.MOV.U32 R50, RZ, RZ, R132 ;  /* 0x000000ffff327224 */ /* 0x000fe200078e0084 */
[----:B------:R1:W4:Y:S01]  /*2fe0*/  @!P1 LDG.E.U16 R143, desc[UR8][R38.64] ;  /* 0x00000008268f9981 */ /* 0x000322000c1e1500 */
[----:B------:R-:W-:Y:S02]  /*2ff0*/  IMAD.MOV.U32 R51, RZ, RZ, R81 ;  /* 0x000000ffff337224 */ /* 0x000fe400078e0051 */
[C---:B------:R-:W-:Y:S01]  /*3000*/  IMAD.WIDE R34, R24.reuse, 0x2, R110 ;  /* 0x0000000218227825 */ /* 0x040fe200078e026e */
[----:B------:R1:W4:Y:S01]  /*3010*/  @!P1 LDG.E.U16 R150, desc[UR8][R32.64] ;  /* 0x0000000820969981 */ /* 0x000322000c1e1500 */
[----:B------:R-:W-:Y:S02]  /*3020*/  PRMT R145, RZ, 0x7610, R145 ;  /* 0x00007610ff917816 */ /* 0x000fe40000000091 */
[--C-:B------:R-:W-:Y:S01]  /*3030*/  IMAD.MOV.U32 R48, RZ, RZ, R134.reuse ;  /* 0x000000ffff307224 */ /* 0x100fe200078e0086 */
[----:B------:R-:W-:Y:S01]  /*3040*/  PRMT R134, RZ, 0x7610, R134 ;  /* 0x00007610ff867816 */ /* 0x000fe20000000086 */
[----:B0-----:R-:W-:Y:S01]  /*3050*/  IMAD.WIDE R40, R24, 0x2, R118 ;  /* 0x0000000218287825 */ /* 0x001fe200078e0276 */
[----:B------:R0:W4:Y:S01]  /*3060*/  @!P1 LDG.E.U16 R146, desc[UR8][R36.64] ;  /* 0x0000000824929981 */ /* 0x000122000c1e1500 */
[----:B------:R-:W-:-:S02]  /*3070*/  PRMT R147, RZ, 0x7610, R147 ;  /* 0x00007610ff937816 */ /* 0x000fc40000000093 */
[C---:B-1----:R-:W-:Y:S01]  /*3080*/  IMAD.WIDE R38, R24.reuse, 0x2, R50 ;  /* 0x0000000218267825 */ /* 0x042fe200078e0232 */
[----:B------:R1:W4:Y:S01]  /*3090*/  @!P1 LDG.E.U16 R141, desc[UR8][R34.64] ;  /* 0x00000008228d9981 */ /* 0x000322000c1e1500 */
[----:B------:R-:W-:Y:S02]  /*30a0*/  PRMT R132, RZ, 0x7610, R132 ;  /* 0x00007610ff847816 */ /* 0x000fe40000000084 */
[----:B------:R-:W-:Y:S01]  /*30b0*/  IMAD.MOV.U32 R49, RZ, RZ, R127 ;  /* 0x000000ffff317224 */ /* 0x000fe200078e007f */
[----:B------:R1:W4:Y:S01]  /*30c0*/  @!P1 LDG.E.U16 R148, desc[UR8][R40.64] ;  /* 0x0000000828949981 */ /* 0x000322000c1e1500 */
[C---:B------:R-:W-:Y:S01]  /*30d0*/  IMAD.WIDE R32, R24.reuse, 0x2, R122 ;  /* 0x0000000218207825 */ /* 0x040fe200078e027a */
[----:B------:R-:W-:Y:S02]  /*30e0*/  PRMT R127, RZ, 0x7610, R127 ;  /* 0x00007610ff7f7816 */ /* 0x000fe4000000007f */
[----:B------:R1:W4:Y:S01]  /*30f0*/  @!P1 LDG.E.U16 R134, desc[UR8][R38.64] ;  /* 0x0000000826869981 */ /* 0x000322000c1e1500 */
[----:B0-----:R-:W-:-:S03]  /*3100*/  IMAD.WIDE R36, R24, 0x2, R124 ;  /* 0x0000000218247825 */ /* 0x001fc600078e027c */
[----:B------:R0:W4:Y:S01]  /*3110*/  @!P1 LDG.E.U16 R145, desc[UR8][R32.64] ;  /* 0x0000000820919981 */ /* 0x000122000c1e1500 */
[----:B-1----:R-:W-:-:S03]  /*3120*/  IMAD.WIDE R34, R24, 0x2, R120 ;  /* 0x0000000218227825 */ /* 0x002fc600078e0278 */
[----:B------:R1:W4:Y:S01]  /*3130*/  @!P1 LDG.E.U16 R147, desc[UR8][R36.64] ;  /* 0x0000000824939981 */ /* 0x000322000c1e1500 */
[----:B------:R-:W-:-:S03]  /*3140*/  IMAD.WIDE R40, R24, 0x2, R48 ;  /* 0x0000000218287825 */ /* 0x000fc600078e0230 */
[----:B------:R1:W4:Y:S01]  /*3150*/  @!P1 LDG.E.U16 R132, desc[UR8][R34.64] ;  /* 0x0000000822849981 */ /* 0x000322000c1e1500 */
[----:B------:R-:W-:Y:S02]  /*3160*/  IMAD.MOV.U32 R38, RZ, RZ, R76 ;  /* 0x000000ffff267224 */ /* 0x000fe400078e004c */
[----:B------:R-:W-:Y:S01]  /*3170*/  IMAD.MOV.U32 R39, RZ, RZ, R17 ;  /* 0x000000ffff277224 */ /* 0x000fe200078e0011 */
[----:B------:R1:W4:Y:S01]  /*3180*/  @!P1 LDG.E.U16 R127, desc[UR8][R40.64] ;  /* 0x00000008287f9981 */ /* 0x000322000c1e1500 */
[----:B0-----:R-:W-:Y:S02]  /*3190*/  IMAD.MOV.U32 R32, RZ, RZ, R130 ;  /* 0x000000ffff207224 */ /* 0x001fe400078e0082 */
[----:B------:R-:W-:Y:S02]  /*31a0*/  IMAD.MOV.U32 R33, RZ, RZ, R9 ;  /* 0x000000ffff217224 */ /* 0x000fe400078e0009 */
[--C-:B-1----:R-:W-:Y:S01]  /*31b0*/  IMAD.MOV.U32 R37, RZ, RZ, R11.reuse ;  /* 0x000000ffff257224 */ /* 0x102fe200078e000b */
[----:B------:R-:W-:Y:S01]  /*31c0*/  PRMT R11, RZ, 0x7610, R11 ;  /* 0x00007610ff0b7816 */ /* 0x000fe2000000000b */
[----:B------:R-:W-:Y:S01]  /*31d0*/  IMAD.MOV.U32 R36, RZ, RZ, R30 ;  /* 0x000000ffff247224 */ /* 0x000fe200078e001e */
[----:B------:R-:W-:Y:S01]  /*31e0*/  PRMT R9, RZ, 0x7610, R9 ;  /* 0x00007610ff097816 */ /* 0x000fe20000000009 */
[----:B------:R-:W-:Y:S01]  /*31f0*/  IMAD.WIDE R34, R24, 0x2, R38 ;  /* 0x0000000218227825 */ /* 0x000fe200078e0226 */
[----:B------:R-:W-:-:S03]  /*3200*/  PRMT R156, RZ, 0x7610, R156 ;  /* 0x00007610ff9c7816 */ /* 0x000fc6000000009c */
[----:B------:R-:W-:Y:S01]  /*3210*/  IMAD.MOV.U32 R81, RZ, RZ, R77 ;  /* 0x000000ffff517224 */ /* 0x000fe200078e004d */
[----:B------:R-:W-:Y:S01]  /*3220*/  PRMT R130, RZ, 0x7610, R130 ;  /* 0x00007610ff827816 */ /* 0x000fe20000000082 */
[C---:B------:R-:W-:Y:S01]  /*3230*/  IMAD.WIDE R40, R24.reuse, 0x2, R32 ;  /* 0x0000000218287825 */ /* 0x040fe200078e0220 */
[----:B------:R0:W4:Y:S03]  /*3240*/  @!P1 LDG.E.U16 R11, desc[UR8][R34.64] ;  /* 0x00000008220b9981 */ /* 0x000126000c1e1500 */
[C---:B------:R-:W-:Y:S01]  /*3250*/  IMAD.WIDE R76, R24.reuse, 0x2, R36 ;  /* 0x00000002184c7825 */ /* 0x040fe200078e0224 */
[----:B------:R1:W4:Y:S03]  /*3260*/  @!P1 LDG.E.U16 R9, desc[UR8][R40.64] ;  /* 0x0000000828099981 */ /* 0x000326000c1e1500 */
[----:B------:R-:W-:Y:S01]  /*3270*/  IMAD.WIDE R152, R24, 0x2, R80 ;  /* 0x0000000218987825 */ /* 0x000fe200078e0250 */
[----:B------:R1:W4:Y:S03]  /*3280*/  @!P1 LDG.E.U16 R156, desc[UR8][R76.64] ;  /* 0x000000084c9c9981 */ /* 0x000326000c1e1500 */
[----:B0-----:R-:W-:Y:S01]  /*3290*/  IMAD.MOV.U32 R34, RZ, RZ, R126 ;  /* 0x000000ffff227224 */ /* 0x001fe200078e007e */
[----:B------:R-:W-:Y:S01]  /*32a0*/  PRMT R17, RZ, 0x7610, R17 ;  /* 0x00007610ff117816 */ /* 0x000fe20000000011 */
[----:B------:R-:W-:Y:S01]  /*32b0*/  IMAD.MOV.U32 R35, RZ, RZ, R79 ;  /* 0x000000ffff237224 */ /* 0x000fe200078e004f */
[----:B------:R0:W4:Y:S01]  /*32c0*/  @!P1 LDG.E.U16 R130, desc[UR8][R152.64] ;  /* 0x0000000898829981 */ /* 0x000122000c1e1500 */
[----:B------:R-:W-:-:S02]  /*32d0*/  IMAD.MOV.U32 R30, RZ, RZ, R78 ;  /* 0x000000ffff1e7224 */ /* 0x000fc400078e004e */
[----:B-1----:R-:W-:Y:S02]  /*32e0*/  IMAD.MOV.U32 R40, RZ, RZ, R128 ;  /* 0x000000ffff287224 */ /* 0x002fe400078e0080 */
[--C-:B------:R-:W-:Y:S01]  /*32f0*/  IMAD.MOV.U32 R41, RZ, RZ, R15.reuse ;  /* 0x000000ffff297224 */ /* 0x100fe200078e000f */
[----:B------:R-:W-:Y:S01]  /*3300*/  PRMT R15, RZ, 0x7610, R15 ;  /* 0x00007610ff0f7816 */ /* 0x000fe2000000000f */
[C---:B------:R-:W-:Y:S01]  /*3310*/  IMAD.WIDE R154, R24.reuse, 0x2, R30 ;  /* 0x00000002189a7825 */ /* 0x040fe200078e021e */
[----:B------:R-:W-:Y:S02]  /*3320*/  PRMT R128, RZ, 0x7610, R128 ;  /* 0x00007610ff807816 */ /* 0x000fe40000000080 */
[----:B------:R-:W-:Y:S01]  /*3330*/  PRMT R160, RZ, 0x7610, R160 ;  /* 0x00007610ffa07816 */ /* 0x000fe200000000a0 */
[C---:B------:R-:W-:Y:S01]  /*3340*/  IMAD.WIDE R76, R24.reuse, 0x2, R34 ;  /* 0x00000002184c7825 */ /* 0x040fe200078e0222 */
[----:B------:R-:W-:Y:S01]  /*3350*/  PRMT R162, RZ, 0x7610, R162 ;  /* 0x00007610ffa27816 */ /* 0x000fe200000000a2 */
[----:B------:R-:W4:Y:S02]  /*3360*/  @!P1 LDG.E.U16 R15, desc[UR8][R154.64] ;  /* 0x000000089a0f9981 */ /* 0x000f24000c1e1500 */
[----:B------:R-:W-:-:S02]  /*3370*/  IMAD.WIDE R78, R24, 0x2, R40 ;  /* 0x00000002184e7825 */ /* 0x000fc400078e0228 */
[----:B------:R-:W4:Y:S02]  /*3380*/  @!P1 LDG.E.U16 R17, desc[UR8][R76.64] ;  /* 0x000000084c119981 */ /* 0x000f24000c1e1500 */
[C---:B------:R-:W-:Y:S02]  /*3390*/  IMAD.WIDE R158, R24.reuse, 0x2, R72 ;  /* 0x00000002189e7825 */ /* 0x040fe400078e0248 */
[----:B------:R1:W4:Y:S02]  /*33a0*/  @!P1 LDG.E.U16 R128, desc[UR8][R78.64] ;  /* 0x000000084e809981 */ /* 0x000324000c1e1500 */
[----:B0-----:R-:W-:Y:S02]  /*33b0*/  IMAD.WIDE R152, R24, 0x2, R74 ;  /* 0x0000000218987825 */ /* 0x001fe400078e024a */
[----:B------:R-:W4:Y:S04]  /*33c0*/  @!P1 LDG.E.U16 R160, desc[UR8][R158.64] ;  /* 0x000000089ea09981 */ /* 0x000f28000c1e1500 */
[----:B------:R-:W4:Y:S01]  /*33d0*/  @!P1 LDG.E.U16 R162, desc[UR8][R152.64] ;  /* 0x0000000898a29981 */ /* 0x000f22000c1e1500 */
[----:B------:R-:W-:-:S04]  /*33e0*/  IMAD.WIDE R30, R25, 0x2, R30 ;  /* 0x00000002191e7825 */ /* 0x000fc800078e021e */
[----:B-1----:R-:W-:-:S04]  /*33f0*/  IMAD.WIDE R78, R25, 0x2, R34 ;  /* 0x00000002194e7825 */ /* 0x002fc800078e0222 */
[----:B------:R-:W-:Y:S02]  /*3400*/  IMAD.MOV.U32 R126, RZ, RZ, R78 ;  /* 0x000000ffff7e7224 */ /* 0x000fe400078e004e */
[----:B------:R-:W-:Y:S01]  /*3410*/  IMAD.MOV.U32 R78, RZ, RZ, R30 ;  /* 0x000000ffff4e7224 */ /* 0x000fe200078e001e */
[----:B--2---:R-:W-:Y:S04]  /*3420*/  STS.U16 [R22+UR4+0x1000], R53 ;  /* 0x0010003516007988 */ /* 0x004fe80008000404 */
[----:B-----5:R-:W-:Y:S04]  /*3430*/  STS.U16 [R22+UR4+0x1100], R43 ;  /* 0x0011002b16007988 */ /* 0x020fe80008000404 */
[----:B---3--:R-:W-:Y:S04]  /*3440*/  STS.U16 [R22+UR4+0x1200], R57 ;  /* 0x0012003916007988 */ /* 0x008fe80008000404 */
[----:B----4-:R-:W-:Y:S04]  /*3450*/  STS.U16 [R22+UR4+0x1300], R55 ;  /* 0x0013003716007988 */ /* 0x010fe80008000404 */
[----:B------:R-:W-:Y:S04]  /*3460*/  STS.U16 [R27+UR4+0x1080], R52 ;  /* 0x001080341b007988 */ /* 0x000fe80008000404 */
[----:B------:R0:W-:Y:S04]  /*3470*/  STS.U16 [R27+UR4+0x1180], R42 ;  /* 0x0011802a1b007988 */ /* 0x0001e80008000404 */
[----:B------:R-:W-:Y:S04]  /*3480*/  STS.U16 [R27+UR4+0x1280], R54 ;  /* 0x001280361b007988 */ /* 0x000fe80008000404 */
[----:B------:R-:W-:Y:S01]  /*3490*/  STS.U16 [R27+UR4+0x1380], R144 ;  /* 0x001380901b007988 */ /* 0x000fe20008000404 */
[----:B0-----:R-:W-:-:S03]  /*34a0*/  IMAD.WIDE R42, R25, 0x2, R36 ;  /* 0x00000002192a7825 */ /* 0x001fc600078e0224 */
[----:B------:R-:W-:Y:S04]  /*34b0*/  STS.U16 [R22+UR4], R139 ;  /* 0x0000008b16007988 */ /* 0x000fe80008000404 */
[----:B------:R-:W-:Y:S04]  /*34c0*/  STS.U16 [R22+UR4+0x200], R137 ;  /* 0x0002008916007988 */ /* 0x000fe80008000404 */
[----:B------:R-:W-:Y:S04]  /*34d0*/  STS.U16 [R22+UR4+0x400], R135 ;  /* 0x0004008716007988 */ /* 0x000fe80008000404 */
[----:B------:R-:W-:Y:S04]  /*34e0*/  STS.U16 [R22+UR4+0x600], R133 ;  /* 0x0006008516007988 */ /* 0x000fe80008000404 */
[----:B------:R-:W-:Y:S01]  /*34f0*/  STS.U16 [R22+UR4+0x800], R143 ;  /* 0x0008008f16007988 */ /* 0x000fe20008000404 */
[----:B------:R-:W-:-:S03]  /*3500*/  IMAD.MOV.U32 R30, RZ, RZ, R42 ;  /* 0x000000ffff1e7224 */ /* 0x000fc600078e002a */
[----:B------:R-:W-:Y:S04]  /*3510*/  STS.U16 [R22+UR4+0xa00], R147 ;  /* 0x000a009316007988 */ /* 0x000fe80008000404 */
        /* <DEDUP_REMOVED lines=10> */
[----:B------:R0:W-:Y:S04]  /*35c0*/  STS.U16 [R28+UR4+0x100], R131 ;  /* 0x000100831c007988 */ /* 0x0001e80008000404 */
        /* <DEDUP_REMOVED lines=12> */
[----:B------:R2:W-:Y:S04]  /*3690*/  STS.U16 [R29+UR4+0xb80], R128 ;  /* 0x000b80801d007988 */ /* 0x0005e80008000404 */
[----:B------:R-:W-:Y:S04]  /*36a0*/  STS.U16 [R29+UR4+0xd80], R160 ;  /* 0x000d80a01d007988 */ /* 0x000fe80008000404 */
[----:B------:R-:W-:Y:S01]  /*36b0*/  STS.U16 [R29+UR4+0xf80], R162 ;  /* 0x000f80a21d007988 */ /* 0x000fe20008000404 */
[----:B------:R-:W-:Y:S01]  /*36c0*/  BAR.SYNC.DEFER_BLOCKING 0x0 ;  /* 0x0000000000007b1d */ /* 0x000fe20000010000 */
[----:B0-----:R-:W-:-:S04]  /*36d0*/  IMAD.WIDE R130, R25, 0x2, R32 ;  /* 0x0000000219827825 */ /* 0x001fc800078e0220 */
[----:B-1----:R-:W-:-:S04]  /*36e0*/  IMAD.WIDE R132, R25, 0x2, R38 ;  /* 0x0000000219847825 */ /* 0x002fc800078e0226 */
[----:B------:R-:W-:Y:S02]  /*36f0*/  IMAD.MOV.U32 R11, RZ, RZ, R43 ;  /* 0x000000ffff0b7224 */ /* 0x000fe400078e002b */
[----:B--2---:R-:W-:Y:S01]  /*3700*/  IMAD.WIDE R128, R25, 0x2, R40 ;  /* 0x0000000219807825 */ /* 0x004fe200078e0228 */
[----:B------:R-:W-:Y:S04]  /*3710*/  LDSM.16.MT88.4 R52, [R8+0x1000] ;  /* 0x001000000834783b */ /* 0x000fe80000004200 */
[----:B------:R-:W0:Y:S04]  /*3720*/  LDSM.16.M88.4 R32, [R21+UR7] ;  /* 0x000000071520783b */ /* 0x000e280008000200 */
[----:B------:R-:W1:Y:S04]  /*3730*/  LDSM.16.M88.4 R56, [R21+UR7+0x400] ;  /* 0x000400071538783b */ /* 0x000e680008000200 */
[----:B------:R-:W2:Y:S04]  /*3740*/  LDSM.16.M88.4 R36, [R21+UR7+0x800] ;  /* 0x000800071524783b */ /* 0x000ea80008000200 */
[----:B------:R-:W3:Y:S01]  /*3750*/  LDSM.16.M88.4 R40, [R21+UR7+0xc00] ;  /* 0x000c00071528783b */ /* 0x000ee20008000200 */
[----:B------:R-:W-:-:S02]  /*3760*/  IMAD.MOV.U32 R76, RZ, RZ, R132 ;  /* 0x000000ffff4c7224 */ /* 0x000fc400078e0084 */
[----:B------:R-:W-:Y:S02]  /*3770*/  IMAD.MOV.U32 R17, RZ, RZ, R133 ;  /* 0x000000ffff117224 */ /* 0x000fe400078e0085 */
[----:B------:R-:W-:-:S04]  /*3780*/  IMAD.WIDE R134, R25, 0x2, R48 ;  /* 0x0000000219867825 */ /* 0x000fc800078e0230 */
[C---:B------:R-:W-:Y:S02]  /*3790*/  IMAD.WIDE R132, R25.reuse, 0x2, R50 ;  /* 0x0000000219847825 */ /* 0x040fe400078e0232 */
[----:B------:R-:W4:Y:S02]  /*37a0*/  LDSM.16.MT88.4 R48, [R8+0x1200] ;  /* 0x001200000830783b */ /* 0x000f240000004200 */
[----:B------:R-:W-:Y:S01]  /*37b0*/  VIADD R26, R26, 0xffffffff ;  /* 0xffffffff1a1a7836 */ /* 0x000fe20000000000 */
[C---:B0-----:R-:W-:Y:S06]  /*37c0*/  HMMA.16816.F32.BF16 R68, R52.reuse, R32, R68 ;  /* 0x000000203444723c */ /* 0x041fec0000041844 */
[C---:B-1----:R-:W-:Y:S06]  /*37d0*/  HMMA.16816.F32.BF16 R64, R52.reuse, R56, R64 ;  /* 0x000000383440723c */ /* 0x042fec0000041840 */
[C---:B--2---:R-:W-:Y:S06]  /*37e0*/  HMMA.16816.F32.BF16 R60, R52.reuse, R36, R60 ;  /* 0x00000024343c723c */ /* 0x044fec000004183c */
[----:B---3--:R-:W-:Y:S01]  /*37f0*/  HMMA.16816.F32.BF16 R44, R52, R40, R44 ;  /* 0x00000028342c723c */ /* 0x008fe2000004182c */
[----:B------:R-:W-:Y:S01]  /*3800*/  ISETP.NE.U32.AND P0, PT, R26, RZ, PT ;  /* 0x000000ff1a00720c */ /* 0x000fe20003f05070 */
[----:B------:R-:W-:Y:S01]  /*3810*/  IMAD.WIDE R80, R25, 0x2, R80 ;  /* 0x0000000219507825 */ /* 0x000fe200078e0250 */
[----:B------:R-:W-:-:S03]  /*3820*/  UIADD3 UR5, UR5, -0x20, URZ ;  /* 0xffffffe005057890 */ /* 0x000fc6000fffe03f */
[----:B----4-:R-:W-:Y:S01]  /*3830*/  HMMA.16816.F32.BF16 R68, R48, R34, R68 ;  /* 0x000000223044723c */ /* 0x010fe20000041844 */
[----:B------:R-:W-:Y:S02]  /*3840*/  IMAD.MOV.U32 R77, RZ, RZ, R81 ;  /* 0x000000ffff4d7224 */ /* 0x000fe400078e0051 */
[----:B------:R-:W-:-:S03]  /*3850*/  IMAD.WIDE R74, R25, 0x2, R74 ;  /* 0x00000002194a7825 */ /* 0x000fc600078e024a */
[----:B------:R-:W-:Y:S01]  /*3860*/  HMMA.16816.F32.BF16 R64, R48, R58, R64 ;  /* 0x0000003a3040723c */ /* 0x000fe20000041840 */
[----:B------:R-:W-:-:S05]  /*3870*/  IMAD.WIDE R72, R25, 0x2, R72 ;  /* 0x0000000219487825 */ /* 0x000fca00078e0248 */
[----:B------:R-:W-:Y:S01]  /*3880*/  HMMA.16816.F32.BF16 R60, R48, R38, R60 ;  /* 0x00000026303c723c */ /* 0x000fe2000004183c */
[----:B------:R-:W-:Y:S02]  /*3890*/  IMAD.MOV.U32 R9, RZ, RZ, R131 ;  /* 0x000000ffff097224 */ /* 0x000fe400078e0083 */
[----:B------:R-:W-:-:S03]  /*38a0*/  IMAD.MOV.U32 R15, RZ, RZ, R129 ;  /* 0x000000ffff0f7224 */ /* 0x000fc600078e0081 */
[----:B------:R-:W-:Y:S01]  /*38b0*/  HMMA.16816.F32.BF16 R44, R48, R42, R44 ;  /* 0x0000002a302c723c */ /* 0x000fe2000004182c */
[----:B------:R-:W-:-:S04]  /*38c0*/  IMAD.WIDE R124, R25, 0x2, R124 ;  /* 0x00000002197c7825 */ /* 0x000fc800078e027c */
[----:B------:R-:W-:Y:S02]  /*38d0*/  IMAD.MOV.U32 R127, RZ, RZ, R135 ;  /* 0x000000ffff7f7224 */ /* 0x000fe400078e0087 */
[----:B------:R-:W-:-:S04]  /*38e0*/  IMAD.WIDE R120, R25, 0x2, R120 ;  /* 0x0000000219787825 */ /* 0x000fc800078e0278 */
[----:B------:R-:W-:Y:S02]  /*38f0*/  IMAD.MOV.U32 R81, RZ, RZ, R133 ;  /* 0x000000ffff517224 */ /* 0x000fe400078e0085 */
[----:B------:R-:W-:-:S04]  /*3900*/  IMAD.WIDE R122, R25, 0x2, R122 ;  /* 0x00000002197a7825 */ /* 0x000fc800078e027a */
        /* <DEDUP_REMOVED lines=18> */
[----:B------:R-:W-:Y:S01]  /*3a30*/  IMAD.WIDE R102, R16, 0x2, R102 ;  /* 0x0000000210667825 */ /* 0x000fe200078e0266 */
[----:B------:R-:W-:Y:S06]  /*3a40*/  @P0 BRA `(.L_x_2) ;  /* 0xffffffec00fc0947 */ /* 0x000fec000383ffff */
[----:B------:R-:W-:Y:S02]  /*3a50*/  F2FP.BF16.F32.PACK_AB R8, R67, R71 ;  /* 0x000000474308723e */ /* 0x000fe400000010ff */
[----:B------:R-:W-:Y:S02]  /*3a60*/  F2FP.BF16.F32.PACK_AB R10, R65, R69 ;  /* 0x00000045410a723e */ /* 0x000fe400000010ff */
[----:B------:R-:W-:Y:S02]  /*3a70*/  F2FP.BF16.F32.PACK_AB R9, R47, R63 ;  /* 0x0000003f2f09723e */ /* 0x000fe400000010ff */
[----:B------:R-:W-:Y:S02]  /*3a80*/  F2FP.BF16.F32.PACK_AB R67, R46, R62 ;  /* 0x0000003e2e43723e */ /* 0x000fe400000010ff */
[----:B------:R-:W-:Y:S02]  /*3a90*/  F2FP.BF16.F32.PACK_AB R66, R66, R70 ;  /* 0x000000464242723e */ /* 0x000fe400000010ff */
[----:B------:R-:W-:-:S02]  /*3aa0*/  F2FP.BF16.F32.PACK_AB R11, R45, R61 ;  /* 0x0000003d2d0b723e */ /* 0x000fc400000010ff */
[----:B------:R-:W-:Y:S02]  /*3ab0*/  F2FP.BF16.F32.PACK_AB R65, R44, R60 ;  /* 0x0000003c2c41723e */ /* 0x000fe400000010ff */
[----:B------:R-:W-:-:S07]  /*3ac0*/  F2FP.BF16.F32.PACK_AB R64, R64, R68 ;  /* 0x000000444040723e */ /* 0x000fce00000010ff */
.L_x_1:
[----:B------:R-:W-:Y:S01]  /*3ad0*/  IMAD.SHL.U32 R12, R0, 0x4, RZ ;  /* 0x00000004000c7824 */ /* 0x000fe200078e00ff */
[----:B------:R-:W-:Y:S01]  /*3ae0*/  BAR.SYNC.DEFER_BLOCKING 0x0 ;  /* 0x0000000000007b1d */ /* 0x000fe20000010000 */
[----:B------:R-:W-:Y:S01]  /*3af0*/  SHF.R.S32.HI R14, RZ, 0x4, R0 ;  /* 0x00000004ff0e7819 */ /* 0x000fe20000011400 */
[----:B------:R-:W-:Y:S01]  /*3b00*/  IMAD.U32 R15, RZ, RZ, UR6 ;  /* 0x00000006ff0f7e24 */ /* 0x000fe2000f8e00ff */
[----:B------:R-:W-:Y:S01]  /*3b10*/  ISETP.NE.U32.AND P0, PT, R7, RZ, PT ;  /* 0x000000ff0700720c */ /* 0x000fe20003f05070 */
[----:B------:R-:W-:Y:S01]  /*3b20*/  USHF.L.U32 UR5, UR6, 0x1, URZ ;  /* 0x0000000106057899 */ /* 0x000fe2000800063f */
[----:B------:R-:W-:-:S03]  /*3b30*/  LOP3.LUT R13, R12, 0x38, RZ, 0xc0, !PT ;  /* 0x000000380c0d7812 */ /* 0x000fc600078ec0ff */
[----:B------:R-:W0:Y:S01]  /*3b40*/  LDC R21, c[0x0][0x248] ;  /* 0x00009200ff157b82 */ /* 0x000e220000000800 */
[----:B------:R-:W-:Y:S01]  /*3b50*/  SGXT R12, R14, 0x1 ;  /* 0x000000010e0c781a */ /* 0x000fe20000000200 */
[----:B------:R-:W-:Y:S01]  /*3b60*/  ULDC.64 UR10, c[0x0][0x228] ;  /* 0x00008a00000a7ab9 */ /* 0x000fe20000000a00 */
[----:B------:R-:W-:Y:S01]  /*3b70*/  LOP3.LUT R13, R13, 0x40, R4, 0xf8, !PT ;  /* 0x000000400d0d7812 */ /* 0x000fe200078ef804 */
[----:B------:R-:W-:Y:S01]  /*3b80*/  ULDC.64 UR6, c[0x0][0x220] ;  /* 0x0000880000067ab9 */ /* 0x000fe20000000a00 */
[----:B------:R-:W-:Y:S02]  /*3b90*/  SEL R7, RZ, 0x240, !P0 ;  /* 0x00000240ff077807 */ /* 0x000fe40004000000 */
[----:B------:R-:W-:Y:S02]  /*3ba0*/  LOP3.LUT R12, R13, 0x240, R12, 0x78, !PT ;  /* 0x000002400d0c7812 */ /* 0x000fe400078e780c */
[----:B------:R-:W-:Y:S02]  /*3bb0*/  LOP3.LUT R7, R7, 0x30, R6, 0xf8, !PT ;  /* 0x0000003007077812 */ /* 0x000fe400078ef806 */
[----:B------:R-:W-:Y:S01]  /*3bc0*/  SHF.R.S32.HI R4, RZ, 0x3, R0 ;  /* 0x00000003ff047819 */ /* 0x000fe20000011400 */
[----:B------:R-:W-:Y:S01]  /*3bd0*/  IMAD R12, R15, 0x8, R12 ;  /* 0x000000080f0c7824 */ /* 0x000fe200078e020c */
[----:B------:R-:W-:Y:S01]  /*3be0*/  LOP3.LUT R7, R7, UR5, RZ, 0x3c, !PT ;  /* 0x0000000507077c12 */ /* 0x000fe2000f8e3cff */
[----:B------:R-:W-:Y:S01]  /*3bf0*/  ULDC UR5, c[0x0][0x244] ;  /* 0x0000910000057ab9 */ /* 0x000fe20000000800 */
[----:B------:R-:W-:-:S02]  /*3c00*/  SGXT R13, R4, 0x1 ;  /* 0x00000001040d781a */ /* 0x000fc40000000200 */
[----:B------:R-:W-:Y:S01]  /*3c10*/  LOP3.LUT R6, R12, 0x8, RZ, 0x3c, !PT ;  /* 0x000000080c067812 */ /* 0x000fe200078e3cff */
[----:B------:R-:W-:Y:S01]  /*3c20*/  STS.64 [R12+UR4], R64 ;  /* 0x000000400c007988 */ /* 0x000fe20008000a04 */
[----:B------:R-:W-:Y:S02]  /*3c30*/  LOP3.LUT R4, R0, 0x10, RZ, 0xc0, !PT ;  /* 0x0000001000047812 */ /* 0x000fe400078ec0ff */
[----:B------:R-:W-:Y:S01]  /*3c40*/  LOP3.LUT R13, R13, 0x408, RZ, 0xc0, !PT ;  /* 0x000004080d0d7812 */ /* 0x000fe200078ec0ff */
[----:B------:R1:W-:Y:S01]  /*3c50*/  STS.64 [R12+UR4+0x80], R10 ;  /* 0x0000800a0c007988 */ /* 0x0003e20008000a04 */
[----:B------:R-:W-:Y:S02]  /*3c60*/  ISETP.GE.AND P0, PT, R3, UR10, PT ;  /* 0x0000000a03007c0c */ /* 0x000fe4000bf06270 */
[C-C-:B------:R-:W-:Y:S01]  /*3c70*/  LOP3.LUT R14, R5.reuse, 0x20, R2.reuse, 0xfe, !PT ;  /* 0x00000020050e7812 */ /* 0x140fe200078efe02 */
[----:B------:R-:W-:Y:S01]  /*3c80*/  STS.64 [R6+UR4+0x400], R66 ;  /* 0x0004004206007988 */ /* 0x000fe20008000a04 */
[----:B------:R-:W-:Y:S01]  /*3c90*/  IMAD R4, R4, 0x8, R13 ;  /* 0x0000000804047824 */ /* 0x000fe200078e020d */
[----:B------:R-:W-:-:S02]  /*3ca0*/  LOP3.LUT R13, R5, 0x38, R2, 0xfe, !PT ;  /* 0x00000038050d7812 */ /* 0x000fc400078efe02 */
[----:B------:R2:W-:Y:S01]  /*3cb0*/  STS.64 [R6+UR4+0x480], R8 ;  /* 0x0004800806007988 */ /* 0x0005e20008000a04 */
[----:B------:R-:W-:Y:S01]  /*3cc0*/  IMAD.IADD R17, R4, 0x1, R7 ;  /* 0x0000000104117824 */ /* 0x000fe200078e0207 */
[--C-:B------:R-:W-:Y:S01]  /*3cd0*/  LOP3.LUT R7, R5, 0x24, R2.reuse, 0xfe, !PT ;  /* 0x0000002405077812 */ /* 0x100fe200078efe02 */
[----:B------:R-:W-:Y:S01]  /*3ce0*/  IMAD R4, R3, UR5, RZ ;  /* 0x0000000503047c24 */ /* 0x000fe2000f8e02ff */
[----:B------:R-:W-:Y:S01]  /*3cf0*/  BAR.SYNC.DEFER_BLOCKING 0x0 ;  /* 0x0000000000007b1d */ /* 0x000fe20000010000 */
[----:B------:R-:W-:Y:S02]  /*3d00*/  LOP3.LUT R3, R5, R2, RZ, 0xfc, !PT ;  /* 0x0000000205037212 */ /* 0x000fe400078efcff */
[----:B------:R-:W-:Y:S02]  /*3d10*/  LOP3.LUT R19, R17, 0x8, RZ, 0x3c, !PT ;  /* 0x0000000811137812 */ /* 0x000fe400078e3cff */
[----:B------:R-:W-:Y:S01]  /*3d20*/  LEA R20, P1, R4, UR6, 0x1 ;  /* 0x0000000604147c11 */ /* 0x000fe2000f8208ff */
[----:B0-----:R-:W-:Y:S01]  /*3d30*/  IMAD R18, R3, R21, RZ ;  /* 0x0000001503127224 */ /* 0x001fe200078e02ff */
[----:B-1----:R-:W-:-:S02]  /*3d40*/  LOP3.LUT R12, R5, 0x30, R2, 0xfe, !PT ;  /* 0x00000030050c7812 */ /* 0x002fc400078efe02 */
[----:B------:R-:W-:Y:S02]  /*3d50*/  LEA.HI.X.SX32 R22, R4, UR7, 0x1, P1 ;  /* 0x0000000704167c11 */ /* 0x000fe400088f0eff */
[----:B------:R-:W-:Y:S02]  /*3d60*/  ISETP.LT.AND P1, PT, R3, UR11, !P0 ;  /* 0x0000000b03007c0c */ /* 0x000fe4000c721270 */
[C-C-:B------:R-:W-:Y:S02]  /*3d70*/  LOP3.LUT R3, R5.reuse, 0x4, R2.reuse, 0xfe, !PT ;  /* 0x0000000405037812 */ /* 0x140fe400078efe02 */
[C-C-:B--2---:R-:W-:Y:S02]  /*3d80*/  LOP3.LUT R6, R5.reuse, 0x34, R2.reuse, 0xfe, !PT ;  /* 0x0000003405067812 */ /* 0x144fe400078efe02 */
[C-C-:B------:R-:W-:Y:S02]  /*3d90*/  LOP3.LUT R10, R5.reuse, 0x2c, R2.reuse, 0xfe, !PT ;  /* 0x0000002c050a7812 */ /* 0x140fe400078efe02 */
[----:B------:R-:W-:-:S02]  /*3da0*/  LOP3.LUT R11, R5, 0x28, R2, 0xfe, !PT ;  /* 0x00000028050b7812 */ /* 0x000fc400078efe02 */
[C-C-:B------:R-:W-:Y:S02]  /*3db0*/  LOP3.LUT R15, R5.reuse, 0x1c, R2.reuse, 0xfe, !PT ;  /* 0x0000001c050f7812 */ /* 0x140fe400078efe02 */
[C-C-:B------:R-:W-:Y:S01]  /*3dc0*/  LOP3.LUT R16, R5.reuse, 0x18, R2.reuse, 0xfe, !PT ;  /* 0x0000001805107812 */ /* 0x140fe200078efe02 */
[----:B------:R-:W0:Y:S01]  /*3dd0*/  LDS.64 R24, [R17+UR4] ;  /* 0x0000000411187984 */ /* 0x000e220008000a00 */
[C-C-:B------:R-:W-:Y:S02]  /*3de0*/  LOP3.LUT R8, R5.reuse, 0x10, R2.reuse, 0xfe, !PT ;  /* 0x0000001005087812 */ /* 0x140fe400078efe02 */
[----:B------:R-:W-:Y:S01]  /*3df0*/  LOP3.LUT R9, R5, 0xc, R2, 0xfe, !PT ;  /* 0x0000000c05097812 */ /* 0x000fe200078efe02 */
[----:B------:R-:W1:Y:S01]  /*3e00*/  LDS.64 R28, [R19+UR4] ;  /* 0x00000004131c7984 */ /* 0x000e620008000a00 */
[C---:B------:R-:W-:Y:S01]  /*3e10*/  ISETP.LT.AND P3, PT, R3.reuse, UR11, !P0 ;  /* 0x0000000b03007c0c */ /* 0x040fe2000c761270 */
[----:B------:R-:W-:Y:S01]  /*3e20*/  IMAD R3, R3, R21, RZ ;  /* 0x0000001503037224 */ /* 0x000fe200078e02ff */
[----:B------:R-:W-:Y:S01]  /*3e30*/  LEA R4, P2, R18, R20, 0x1 ;  /* 0x0000001412047211 */ /* 0x000fe200078408ff */
[----:B------:R2:W3:Y:S01]  /*3e40*/  LDS.64 R26, [R17+UR4+0x100] ;  /* 0x00010004111a7984 */ /* 0x0004e20008000a00 */
[----:B------:R-:W-:-:S03]  /*3e50*/  LEA.HI R0, R0, R5, RZ, 0x1c ;  /* 0x0000000500007211 */ /* 0x000fc600078fe0ff */
[----:B------:R4:W5:Y:S02]  /*3e60*/  LDS.64 R30, [R19+UR4+0x100] ;  /* 0x00010004131e7984 */ /* 0x0009640008000a00 */
[----:B------:R-:W-:Y:S01]  /*3e70*/  VIADD R0, R0, 0x3c ;  /* 0x0000003c00007836 */ /* 0x000fe20000000000 */
[C-C-:B--2---:R-:W-:Y:S02]  /*3e80*/  LOP3.LUT R17, R5.reuse, 0x14, R2.reuse, 0xfe, !PT ;  /* 0x0000001405117812 */ /* 0x144fe400078efe02 */
[----:B------:R-:W-:Y:S02]  /*3e90*/  LOP3.LUT R2, R5, 0x8, R2, 0xfe, !PT ;  /* 0x0000000805027812 */ /* 0x000fe400078efe02 */
[----:B------:R-:W-:Y:S01]  /*3ea0*/  LEA.HI.X.SX32 R5, R18, R22, 0x1, P2 ;  /* 0x0000001612057211 */ /* 0x000fe200010f0eff */
[----:B------:R-:W-:Y:S01]  /*3eb0*/  IMAD R18, R21, 0x20, R18 ;  /* 0x0000002015127824 */ /* 0x000fe200078e0212 */
[C---:B------:R-:W-:Y:S01]  /*3ec0*/  ISETP.LT.AND P6, PT, R2.reuse, UR11, !P0 ;  /* 0x0000000b02007c0c */ /* 0x040fe2000c7c1270 */
[----:B----4-:R-:W-:Y:S01]  /*3ed0*/  IMAD R19, R2, R21, RZ ;  /* 0x0000001502137224 */ /* 0x010fe200078e02ff */
[----:B------:R-:W-:-:S02]  /*3ee0*/  LEA R2, P5, R3, R20, 0x1 ;  /* 0x0000001403027211 */ /* 0x000fc400078a08ff */
[----:B------:R-:W-:Y:S02]  /*3ef0*/  ISETP.LT.AND P2, PT, R6, UR11, !P0 ;  /* 0x0000000b06007c0c */ /* 0x000fe4000c741270 */
[----:B------:R-:W-:Y:S02]  /*3f00*/  LEA R6, P4, R19, R20, 0x1 ;  /* 0x0000001413067211 */ /* 0x000fe400078808ff */
[-C--:B------:R-:W-:Y:S02]  /*3f10*/  LEA.HI.X.SX32 R3, R3, R22.reuse, 0x1, P5 ;  /* 0x0000001603037211 */ /* 0x080fe400028f0eff */
[C---:B------:R-:W-:Y:S01]  /*3f20*/  ISETP.LT.AND P5, PT, R9.reuse, UR11, !P0 ;  /* 0x0000000b09007c0c */ /* 0x040fe2000c7a1270 */
[-C--:B------:R-:W-:Y:S01]  /*3f30*/  IMAD R9, R9, R21.reuse, RZ ;  /* 0x0000001509097224 */ /* 0x080fe200078e02ff */
[----:B0-----:R0:W-:Y:S01]  /*3f40*/  @P1 STG.E.U16 desc[UR8][R4.64], R24 ;  /* 0x0000001804001986 */ /* 0x0011e2000c101508 */
[----:B------:R-:W-:Y:S02]  /*3f50*/  ISETP.LT.AND P1, PT, R7, UR11, !P0 ;  /* 0x0000000b07007c0c */ /* 0x000fe4000c721270 */
[----:B------:R-:W-:Y:S01]  /*3f60*/  LEA.HI.X.SX32 R7, R19, R22, 0x1, P4 ;  /* 0x0000001613077211 */ /* 0x000fe200020f0eff */
[C---:B------:R-:W-:Y:S01]  /*3f70*/  IMAD R19, R8.reuse, R21, RZ ;  /* 0x0000001508137224 */ /* 0x040fe200078e02ff */
[----:B------:R-:W-:Y:S01]  /*3f80*/  ISETP.LT.AND P4, PT, R8, UR11, !P0 ;  /* 0x0000000b08007c0c */ /* 0x000fe2000c781270 */
[----:B-1----:R1:W-:Y:S01]  /*3f90*/  @P3 STG.E.U16 desc[UR8][R2.64], R28 ;  /* 0x0000001c02003986 */ /* 0x0023e2000c101508 */
[----:B------:R-:W-:-:S03]  /*3fa0*/  LEA R8, P3, R9, R20, 0x1 ;  /* 0x0000001409087211 */ /* 0x000fc600078608ff */
[----:B---3--:R2:W-:Y:S01]  /*3fb0*/  @P6 STG.E.U16 desc[UR8][R6.64], R26 ;  /* 0x0000001a06006986 */ /* 0x0085e2000c101508 */
[----:B------:R-:W-:Y:S02]  /*3fc0*/  LEA.HI.X.SX32 R9, R9, R22, 0x1, P3 ;  /* 0x0000001609097211 */ /* 0x000fe400018f0eff */
[----:B0-----:R-:W-:Y:S02]  /*3fd0*/  LEA R4, P6, R19, R20, 0x1 ;  /* 0x0000001413047211 */ /* 0x001fe400078c08ff */
[C---:B------:R-:W-:Y:S01]  /*3fe0*/  ISETP.LT.AND P3, PT, R17.reuse, UR11, !P0 ;  /* 0x0000000b11007c0c */ /* 0x040fe2000c761270 */
[----:B------:R-:W-:Y:S01]  /*3ff0*/  IMAD R17, R17, R21, RZ ;  /* 0x0000001511117224 */ /* 0x000fe200078e02ff */
[----:B------:R-:W-:Y:S01]  /*4000*/  LEA.HI.X.SX32 R5, R19, R22, 0x1, P6 ;  /* 0x0000001613057211 */ /* 0x000fe200030f0eff */
[----:B-----5:R-:W-:Y:S01]  /*4010*/  @P5 STG.E.U16 desc[UR8][R8.64], R30 ;  /* 0x0000001e08005986 */ /* 0x020fe2000c101508 */
[----:B------:R-:W-:Y:S02]  /*4020*/  PRMT R24, R24, 0x7632, R24 ;  /* 0x0000763218187816 */ /* 0x000fe40000000018 */
[----:B-1----:R-:W-:-:S02]  /*4030*/  LEA R2, P5, R17, R20, 0x1 ;  /* 0x0000001411027211 */ /* 0x002fc400078a08ff */
[----:B------:R-:W-:Y:S01]  /*4040*/  PRMT R28, R28, 0x7632, R28 ;  /* 0x000076321c1c7816 */ /* 0x000fe2000000001c */
[----:B------:R0:W-:Y:S01]  /*4050*/  @P4 STG.E.U16 desc[UR8][R4.64], R24 ;  /* 0x0000001804004986 */ /* 0x0001e2000c101508 */
[C---:B------:R-:W-:Y:S01]  /*4060*/  ISETP.LT.AND P4, PT, R16.reuse, UR11, !P0 ;  /* 0x0000000b10007c0c */ /* 0x040fe2000c781270 */
[-C--:B------:R-:W-:Y:S01]  /*4070*/  IMAD R16, R16, R21.reuse, RZ ;  /* 0x0000001510107224 */ /* 0x080fe200078e02ff */
[----:B------:R-:W-:Y:S01]  /*4080*/  LEA.HI.X.SX32 R3, R17, R22, 0x1, P5 ;  /* 0x0000001611037211 */ /* 0x000fe200028f0eff */
[-C--:B------:R-:W-:Y:S01]  /*4090*/  IMAD R17, R0, R21.reuse, RZ ;  /* 0x0000001500117224 */ /* 0x080fe200078e02ff */
[C---:B------:R-:W-:Y:S01]  /*40a0*/  ISETP.LT.AND P5, PT, R15.reuse, UR11, !P0 ;  /* 0x0000000b0f007c0c */ /* 0x040fe2000c7a1270 */
[----:B------:R-:W-:Y:S01]  /*40b0*/  IMAD R15, R15, R21, RZ ;  /* 0x000000150f0f7224 */ /* 0x000fe200078e02ff */
[----:B--2---:R-:W-:Y:S01]  /*40c0*/  LEA R6, P6, R16, R20, 0x1 ;  /* 0x0000001410067211 */ /* 0x004fe200078c08ff */
[----:B------:R1:W-:Y:S01]  /*40d0*/  @P3 STG.E.U16 desc[UR8][R2.64], R28 ;  /* 0x0000001c02003986 */ /* 0x0003e2000c101508 */
[----:B------:R-:W-:Y:S01]  /*40e0*/  ISETP.LT.AND P3, PT, R14, UR11, !P0 ;  /* 0x0000000b0e007c0c */ /* 0x000fe2000c761270 */
[----:B------:R-:W-:Y:S01]  /*40f0*/  IMAD R14, R21, 0x4, R18 ;  /* 0x00000004150e7824 */ /* 0x000fe200078e0212 */
[----:B------:R-:W-:-:S02]  /*4100*/  LEA.HI.X.SX32 R7, R16, R22, 0x1, P6 ;  /* 0x0000001610077211 */ /* 0x000fc400030f0eff */
[C---:B0-----:R-:W-:Y:S02]  /*4110*/  LEA R4, P6, R15.reuse, R20, 0x1 ;  /* 0x000000140f047211 */ /* 0x041fe400078c08ff */
[----:B------:R-:W-:Y:S02]  /*4120*/  PRMT R30, R30, 0x7632, R30 ;  /* 0x000076321e1e7816 */ /* 0x000fe4000000001e */
[----:B------:R-:W-:Y:S02]  /*4130*/  LEA.HI.X.SX32 R5, R15, R22, 0x1, P6 ;  /* 0x000000160f057211 */ /* 0x000fe400030f0eff */
[----:B-1----:R-:W-:Y:S02]  /*4140*/  PRMT R3, R26, 0x7632, R3 ;  /* 0x000076321a037816 */ /* 0x002fe40000000003 */
[----:B------:R-:W-:-:S03]  /*4150*/  LEA R2, P6, R14, R20, 0x1 ;  /* 0x000000140e027211 */ /* 0x000fc600078c08ff */
[----:B------:R0:W-:Y:S01]  /*4160*/  @P4 STG.E.U16 desc[UR8][R6.64], R3 ;  /* 0x0000000306004986 */ /* 0x0001e2000c101508 */
[----:B------:R-:W-:-:S03]  /*4170*/  LEA R8, P4, R18, R20, 0x1 ;  /* 0x0000001412087211 */ /* 0x000fc600078808ff */
[----:B------:R1:W-:Y:S01]  /*4180*/  @P5 STG.E.U16 desc[UR8][R4.64], R30 ;  /* 0x0000001e04005986 */ /* 0x0003e2000c101508 */
[-C--:B------:R-:W-:Y:S02]  /*4190*/  LEA.HI.X.SX32 R9, R18, R22.reuse, 0x1, P4 ;  /* 0x0000001612097211 */ /* 0x080fe400020f0eff */
[----:B------:R-:W-:Y:S01]  /*41a0*/  ISETP.LT.AND P4, PT, R10, UR11, !P0 ;  /* 0x0000000b0a007c0c */ /* 0x000fe2000c781270 */
[----:B------:R-:W-:Y:S01]  /*41b0*/  IMAD R10, R21, 0x4, R14 ;  /* 0x00000004150a7824 */ /* 0x000fe200078e020e */
[----:B------:R-:W-:Y:S01]  /*41c0*/  ISETP.LT.AND P5, PT, R11, UR11, !P0 ;  /* 0x0000000b0b007c0c */ /* 0x000fe2000c7a1270 */
[----:B------:R-:W-:Y:S02]  /*41d0*/  @P3 STG.E.U16 desc[UR8][R8.64], R25 ;  /* 0x0000001908003986 */ /* 0x000fe4000c101508 */
[----:B------:R-:W-:Y:S01]  /*41e0*/  IMAD R11, R21, 0x4, R10 ;  /* 0x00000004150b7824 */ /* 0x000fe200078e020a */
[----:B0-----:R-:W-:-:S03]  /*41f0*/  LEA.HI.X.SX32 R3, R14, R22, 0x1, P6 ;  /* 0x000000160e037211 */ /* 0x001fc600030f0eff */
[----:B------:R-:W-:Y:S01]  /*4200*/  IMAD R14, R21, 0x4, R11 ;  /* 0x00000004150e7824 */ /* 0x000fe200078e020b */
[-C--:B------:R-:W-:Y:S01]  /*4210*/  LEA R6, P3, R11, R20.reuse, 0x1 ;  /* 0x000000140b067211 */ /* 0x080fe200078608ff */
[----:B------:R0:W-:Y:S01]  /*4220*/  @P1 STG.E.U16 desc[UR8][R2.64], R29 ;  /* 0x0000001d02001986 */ /* 0x0001e2000c101508 */
[C---:B-1----:R-:W-:Y:S01]  /*4230*/  LEA R4, P1, R10.reuse, R20, 0x1 ;  /* 0x000000140a047211 */ /* 0x042fe200078208ff */
[----:B------:R-:W-:Y:S01]  /*4240*/  IMAD R15, R21, 0x4, R14 ;  /* 0x00000004150f7824 */ /* 0x000fe200078e020e */
[-C--:B------:R-:W-:Y:S02]  /*4250*/  LEA.HI.X.SX32 R7, R11, R22.reuse, 0x1, P3 ;  /* 0x000000160b077211 */ /* 0x080fe400018f0eff */
[----:B------:R-:W-:Y:S01]  /*4260*/  LEA.HI.X.SX32 R5, R10, R22, 0x1, P1 ;  /* 0x000000160a057211 */ /* 0x000fe200008f0eff */
[----:B------:R-:W-:Y:S01]  /*4270*/  IMAD R16, R21, 0x4, R15 ;  /* 0x0000000415107824 */ /* 0x000fe200078e020f */
[----:B------:R-:W-:Y:S02]  /*4280*/  LEA R10, P1, R14, R20, 0x1 ;  /* 0x000000140e0a7211 */ /* 0x000fe400078208ff */
[----:B------:R-:W-:Y:S01]  /*4290*/  ISETP.LT.AND P3, PT, R12, UR11, !P0 ;  /* 0x0000000b0c007c0c */ /* 0x000fe2000c761270 */
[----:B------:R1:W-:Y:S01]  /*42a0*/  @P5 STG.E.U16 desc[UR8][R4.64], R27 ;  /* 0x0000001b04005986 */ /* 0x0003e2000c101508 */
[----:B------:R-:W-:-:S02]  /*42b0*/  LEA.HI.X.SX32 R11, R14, R22, 0x1, P1 ;  /* 0x000000160e0b7211 */ /* 0x000fc400008f0eff */
[CC--:B0-----:R-:W-:Y:S01]  /*42c0*/  LEA R2, P1, R16.reuse, R20.reuse, 0x1 ;  /* 0x0000001410027211 */ /* 0x0c1fe200078208ff */
[----:B------:R1:W-:Y:S01]  /*42d0*/  @P4 STG.E.U16 desc[UR8][R6.64], R31 ;  /* 0x0000001f06004986 */ /* 0x0003e2000c101508 */
[----:B------:R-:W-:Y:S02]  /*42e0*/  LEA R8, P6, R15, R20, 0x1 ;  /* 0x000000140f087211 */ /* 0x000fe400078c08ff */
[----:B------:R-:W-:Y:S02]  /*42f0*/  LEA.HI.X.SX32 R3, R16, R22, 0x1, P1 ;  /* 0x0000001610037211 */ /* 0x000fe400008f0eff */
[----:B------:R-:W-:Y:S02]  /*4300*/  ISETP.LT.AND P1, PT, R13, UR11, !P0 ;  /* 0x0000000b0d007c0c */ /* 0x000fe4000c721270 */
[----:B------:R-:W-:Y:S02]  /*4310*/  ISETP.LT.AND P0, PT, R0, UR11, !P0 ;  /* 0x0000000b00007c0c */ /* 0x000fe4000c701270 */
[----:B------:R-:W-:-:S02]  /*4320*/  PRMT R25, R25, 0x7632, R25 ;  /* 0x0000763219197816 */ /* 0x000fc40000000019 */
[----:B------:R-:W-:Y:S02]  /*4330*/  LEA.HI.X.SX32 R9, R15, R22, 0x1, P6 ;  /* 0x000000160f097211 */ /* 0x000fe400030f0eff */
[----:B------:R-:W-:Y:S01]  /*4340*/  PRMT R29, R29, 0x7632, R29 ;  /* 0x000076321d1d7816 */ /* 0x000fe2000000001d */
[----:B------:R1:W-:Y:S01]  /*4350*/  @P3 STG.E.U16 desc[UR8][R10.64], R25 ;  /* 0x000000190a003986 */ /* 0x0003e2000c101508 */
[----:B------:R-:W-:Y:S02]  /*4360*/  PRMT R0, R27, 0x7632, R0 ;  /* 0x000076321b007816 */ /* 0x000fe40000000000 */
[C---:B------:R-:W-:Y:S01]  /*4370*/  LEA R12, P6, R17.reuse, R20, 0x1 ;  /* 0x00000014110c7211 */ /* 0x040fe200078c08ff */
[----:B------:R1:W-:Y:S03]  /*4380*/  @P2 STG.E.U16 desc[UR8][R8.64], R29 ;  /* 0x0000001d08002986 */ /* 0x0003e6000c101508 */
[----:B------:R-:W-:Y:S01]  /*4390*/  LEA.HI.X.SX32 R13, R17, R22, 0x1, P6 ;  /* 0x00000016110d7211 */ /* 0x000fe200030f0eff */
[----:B------:R1:W-:Y:S01]  /*43a0*/  @P1 STG.E.U16 desc[UR8][R2.64], R0 ;  /* 0x0000000002001986 */ /* 0x0003e2000c101508 */
[----:B------:R-:W-:Y:S07]  /*43b0*/  @!P0 EXIT ;  /* 0x000000000000894d */ /* 0x000fee0003800000 */
[----:B-1----:R-:W-:-:S05]  /*43c0*/  PRMT R6, R31, 0x7632, R6 ;  /* 0x000076321f067816 */ /* 0x002fca0000000006 */
[----:B------:R-:W-:Y:S01]  /*43d0*/  STG.E.U16 desc[UR8][R12.64], R6 ;  /* 0x000000060c007986 */ /* 0x000fe2000c101508 */
[----:B------:R-:W-:Y:S05]  /*43e0*/  EXIT ;  /* 0x000000000000794d */ /* 0x000fea0003800000 */
.L_x_3:
[----:B------:R-:W-:-:S00]  /*43f0*/  BRA `(.L_x_3) ;  /* 0xfffffffc00fc7947 */ /* 0x000fc0000383ffff */
[----:B------:R-:W-:-:S00]  /*4400*/  NOP ;  /* 0x0000000000007918 */ /* 0x000fc00000000000 */
[----:B------:R-:W-:-:S00]  /*4410*/  NOP ;  /* 0x0000000000007918 */ /* 0x000fc00000000000 */
[----:B------:R-:W-:-:S00]  /*4420*/  NOP ;  /* 0x0000000000007918 */ /* 0x000fc00000000000 */
[----:B------:R-:W-:-:S00]  /*4430*/  NOP ;  /* 0x0000000000007918 */ /* 0x000fc00000000000 */
[----:B------:R-:W-:-:S00]  /*4440*/  NOP ;  /* 0x0000000000007918 */ /* 0x000fc00000000000 */
[----:B------:R-:W-:-:S00]  /*4450*/  NOP ;  /* 0x0000000000007918 */ /* 0x000fc00000000000 */
[----:B------:R-:W-:-:S00]  /*4460*/  NOP ;  /* 0x0000000000007918 */ /* 0x000fc00000000000 */
[----:B------:R-:W-:-:S00]  /*4470*/  NOP ;  /* 0x0000000000007918 */ /* 0x000fc00000000000 */
.L_x_4:


//--------------------- .nv.shared.matmul_kernel  --------------------------
	.section	.nv.shared.matmul_kernel,"aw",@nobits
	.sectionflags	@""
	.align	16
	.zero		1024


//--------------------- .nv.shared.reserved.0     --------------------------
	.section	.nv.shared.reserved.0,"aw",@nobits
	.weak		__nv_reservedSMEM_offset_0_alias
	.size		__nv_reservedSMEM_offset_0_alias, 0, 0
	.other		__nv_reservedSMEM_offset_0_alias,@"STO_CUDA_RESERVED_SHARED STV_DEFAULT"
__nv_reservedSMEM_offset_0_alias:
	.zero		0


//--------------------- .nv.constant0.matmul_kernel --------------------------
	.section	.nv.constant0.matmul_kernel,"a",@progbits
	.sectionflags	@""
	.align	4
.nv.constant0.matmul_kernel:
	.zero		608


//--------------------- SYMBOLS --------------------------

	.type		.nv.reservedSmem.offset0,@object
	.size		.nv.reservedSmem.offset0,0x4
